//
// Generated by NVIDIA NVVM Compiler
//
// Compiler Build ID: CL-36424714
// Cuda compilation tools, release 13.0, V13.0.88
// Based on NVVM 20.0.0
//

.version 9.0
.target sm_100
.address_size 64

	// .globl	_Z15equalize_kernelPf12eq_arguments

.visible .entry _Z15equalize_kernelPf12eq_arguments(
	.param .u64 .ptr .align 1 _Z15equalize_kernelPf12eq_arguments_param_0,
	.param .align 8 .b8 _Z15equalize_kernelPf12eq_arguments_param_1[96]
)
{
	.reg .pred 	%p<28>;
	.reg .b16 	%rs<5>;
	.reg .b32 	%r<118>;
	.reg .b32 	%f<152>;
	.reg .b64 	%rd<69>;
	.reg .b64 	%fd<73>;

	ld.param.u32 	%r59, [_Z15equalize_kernelPf12eq_arguments_param_1+88];
	ld.param.u64 	%rd10, [_Z15equalize_kernelPf12eq_arguments_param_1+80];
	ld.param.u64 	%rd9, [_Z15equalize_kernelPf12eq_arguments_param_1+72];
	ld.param.u64 	%rd8, [_Z15equalize_kernelPf12eq_arguments_param_1+64];
	ld.param.u32 	%r58, [_Z15equalize_kernelPf12eq_arguments_param_1+56];
	ld.param.u32 	%r53, [_Z15equalize_kernelPf12eq_arguments_param_1+36];
	ld.param.f32 	%f57, [_Z15equalize_kernelPf12eq_arguments_param_1+32];
	ld.param.f32 	%f52, [_Z15equalize_kernelPf12eq_arguments_param_1+12];
	ld.param.u64 	%rd7, [_Z15equalize_kernelPf12eq_arguments_param_0];
	ld.param.u32 	%r65, [_Z15equalize_kernelPf12eq_arguments_param_1+8];
	ld.param.v2.u32 	{%r66, %r67}, [_Z15equalize_kernelPf12eq_arguments_param_1];
	ld.param.v2.u32 	{%r56, %r57}, [_Z15equalize_kernelPf12eq_arguments_param_1+48];
	ld.param.v2.u32 	{%r54, %r55}, [_Z15equalize_kernelPf12eq_arguments_param_1+40];
	ld.param.v2.f32 	{%f55, %f56}, [_Z15equalize_kernelPf12eq_arguments_param_1+24];
	ld.param.v2.f32 	{%f53, %f54}, [_Z15equalize_kernelPf12eq_arguments_param_1+16];
	mov.u32 	%r68, %tid.x;
	mov.u32 	%r69, %ctaid.x;
	mov.u32 	%r70, %ntid.x;
	mad.lo.s32 	%r3, %r69, %r70, %r68;
	mov.u32 	%r71, %tid.y;
	mov.u32 	%r72, %ctaid.y;
	mov.u32 	%r73, %ntid.y;
	mad.lo.s32 	%r74, %r72, %r73, %r71;
	mov.u32 	%r75, %tid.z;
	mov.u32 	%r76, %ctaid.z;
	mov.u32 	%r77, %ntid.z;
	mad.lo.s32 	%r78, %r76, %r77, %r75;
	setp.ge.s32 	%p1, %r3, %r66;
	setp.ge.s32 	%p2, %r74, %r67;
	or.pred  	%p3, %p1, %p2;
	setp.ge.s32 	%p4, %r78, %r65;
	or.pred  	%p5, %p3, %p4;
	mov.f32 	%f141, 0f00000000;
	@%p5 bra 	$L__BB0_54;
	cvta.to.global.u64 	%rd11, %rd7;
	mad.lo.s32 	%r80, %r78, %r67, %r74;
	mad.lo.s32 	%r81, %r80, %r66, %r3;
	mul.wide.s32 	%rd12, %r81, 4;
	add.s64 	%rd1, %rd11, %rd12;
	ld.global.f32 	%f1, [%rd1];
	cvt.rn.f32.s32 	%f7, %r3;
	setp.ge.f32 	%p6, %f52, %f7;
	mov.b32 	%r112, 0;
	mov.u32 	%r113, %r112;
	@%p6 bra 	$L__BB0_5;
	setp.gtu.f32 	%p7, %f55, %f7;
	@%p7 bra 	$L__BB0_4;
	add.s32 	%r112, %r53, -1;
	mov.u32 	%r113, %r112;
	bra.uni 	$L__BB0_5;
$L__BB0_4:
	sub.f32 	%f60, %f7, %f52;
	cvt.rn.f32.s32 	%f61, %r56;
	div.rn.f32 	%f62, %f60, %f61;
	cvt.rzi.s32.f32 	%r113, %f62;
	add.s32 	%r112, %r113, 1;
	cvt.rn.f32.s32 	%f63, %r113;
	mul.f32 	%f64, %f63, %f61;
	sub.f32 	%f65, %f60, %f64;
	div.rn.f32 	%f141, %f65, %f61;
$L__BB0_5:
	cvt.rn.f32.u32 	%f10, %r74;
	setp.ge.f32 	%p8, %f53, %f10;
	mov.f32 	%f142, 0f00000000;
	mov.b32 	%r114, 0;
	mov.u32 	%r115, %r114;
	@%p8 bra 	$L__BB0_9;
	setp.gtu.f32 	%p9, %f56, %f10;
	@%p9 bra 	$L__BB0_8;
	add.s32 	%r114, %r54, -1;
	mov.u32 	%r115, %r114;
	bra.uni 	$L__BB0_9;
$L__BB0_8:
	sub.f32 	%f68, %f10, %f53;
	cvt.rn.f32.s32 	%f69, %r57;
	div.rn.f32 	%f70, %f68, %f69;
	cvt.rzi.s32.f32 	%r115, %f70;
	add.s32 	%r114, %r115, 1;
	cvt.rn.f32.s32 	%f71, %r115;
	mul.f32 	%f72, %f71, %f69;
	sub.f32 	%f73, %f68, %f72;
	div.rn.f32 	%f142, %f73, %f69;
$L__BB0_9:
	cvt.rn.f32.u32 	%f13, %r78;
	setp.ge.f32 	%p10, %f54, %f13;
	mov.f32 	%f143, 0f00000000;
	mov.b32 	%r116, 0;
	mov.u32 	%r117, %r116;
	@%p10 bra 	$L__BB0_13;
	setp.gtu.f32 	%p11, %f57, %f13;
	@%p11 bra 	$L__BB0_12;
	add.s32 	%r116, %r55, -1;
	mov.u32 	%r117, %r116;
	bra.uni 	$L__BB0_13;
$L__BB0_12:
	sub.f32 	%f76, %f13, %f54;
	cvt.rn.f32.s32 	%f77, %r58;
	div.rn.f32 	%f78, %f76, %f77;
	cvt.rzi.s32.f32 	%r117, %f78;
	add.s32 	%r116, %r117, 1;
	cvt.rn.f32.s32 	%f79, %r117;
	mul.f32 	%f80, %f79, %f77;
	sub.f32 	%f81, %f76, %f80;
	div.rn.f32 	%f143, %f81, %f77;
$L__BB0_13:
	cvta.to.global.u64 	%rd5, %rd8;
	cvta.to.global.u64 	%rd6, %rd10;
	mul.lo.s32 	%r28, %r117, %r54;
	add.s32 	%r84, %r28, %r115;
	mul.lo.s32 	%r29, %r84, %r53;
	add.s32 	%r30, %r29, %r113;
	mul.wide.s32 	%rd13, %r30, 4;
	add.s64 	%rd14, %rd5, %rd13;
	ld.global.f32 	%f16, [%rd14];
	setp.le.f32 	%p12, %f1, %f16;
	mov.f32 	%f144, 0f00000000;
	@%p12 bra 	$L__BB0_18;
	cvta.to.global.u64 	%rd15, %rd9;
	mul.lo.s32 	%r31, %r30, %r59;
	sub.f32 	%f83, %f1, %f16;
	mul.wide.s32 	%rd16, %r30, 4;
	add.s64 	%rd17, %rd15, %rd16;
	ld.global.f32 	%f84, [%rd17];
	sub.f32 	%f85, %f84, %f16;
	div.rn.f32 	%f17, %f83, %f85;
	setp.leu.f32 	%p13, %f17, 0f3F800000;
	@%p13 bra 	$L__BB0_16;
	add.s32 	%r85, %r59, %r31;
	add.s32 	%r86, %r85, -1;
	cvt.rn.f64.s32 	%fd65, %r86;
	bra.uni 	$L__BB0_17;
$L__BB0_16:
	cvt.f64.f32 	%fd25, %f17;
	cvt.rn.f32.s32 	%f86, %r59;
	cvt.f64.f32 	%fd26, %f86;
	add.f64 	%fd27, %fd26, 0dBFF0000000000000;
	fma.rn.f64 	%fd28, %fd27, %fd25, 0d3FE0000000000000;
	cvt.rn.f64.s32 	%fd29, %r31;
	add.f64 	%fd65, %fd28, %fd29;
$L__BB0_17:
	cvt.rzi.s32.f64 	%r87, %fd65;
	mul.wide.s32 	%rd18, %r87, 4;
	add.s64 	%rd19, %rd6, %rd18;
	ld.global.f32 	%f144, [%rd19];
$L__BB0_18:
	add.s32 	%r32, %r29, %r112;
	mul.wide.s32 	%rd20, %r32, 4;
	add.s64 	%rd21, %rd5, %rd20;
	ld.global.f32 	%f20, [%rd21];
	setp.le.f32 	%p14, %f1, %f20;
	mov.f32 	%f145, 0f00000000;
	@%p14 bra 	$L__BB0_23;
	cvta.to.global.u64 	%rd22, %rd9;
	mul.lo.s32 	%r33, %r32, %r59;
	sub.f32 	%f88, %f1, %f20;
	mul.wide.s32 	%rd23, %r32, 4;
	add.s64 	%rd24, %rd22, %rd23;
	ld.global.f32 	%f89, [%rd24];
	sub.f32 	%f90, %f89, %f20;
	div.rn.f32 	%f21, %f88, %f90;
	setp.leu.f32 	%p15, %f21, 0f3F800000;
	@%p15 bra 	$L__BB0_21;
	add.s32 	%r88, %r59, %r33;
	add.s32 	%r89, %r88, -1;
	cvt.rn.f64.s32 	%fd66, %r89;
	bra.uni 	$L__BB0_22;
$L__BB0_21:
	cvt.f64.f32 	%fd30, %f21;
	cvt.rn.f32.s32 	%f91, %r59;
	cvt.f64.f32 	%fd31, %f91;
	add.f64 	%fd32, %fd31, 0dBFF0000000000000;
	fma.rn.f64 	%fd33, %fd32, %fd30, 0d3FE0000000000000;
	cvt.rn.f64.s32 	%fd34, %r33;
	add.f64 	%fd66, %fd33, %fd34;
$L__BB0_22:
	cvt.rzi.s32.f64 	%r90, %fd66;
	mul.wide.s32 	%rd25, %r90, 4;
	add.s64 	%rd26, %rd6, %rd25;
	ld.global.f32 	%f145, [%rd26];
$L__BB0_23:
	mov.f32 	%f93, 0f3F800000;
	sub.f32 	%f24, %f93, %f141;
	mul.f32 	%f94, %f144, %f24;
	fma.rn.f32 	%f25, %f145, %f141, %f94;
	mul.lo.s32 	%r34, %r116, %r54;
	add.s32 	%r91, %r34, %r114;
	mul.lo.s32 	%r35, %r91, %r53;
	add.s32 	%r36, %r35, %r113;
	mul.wide.s32 	%rd27, %r36, 4;
	add.s64 	%rd28, %rd5, %rd27;
	ld.global.f32 	%f26, [%rd28];
	setp.le.f32 	%p16, %f1, %f26;
	mov.f32 	%f146, 0f00000000;
	@%p16 bra 	$L__BB0_28;
	cvta.to.global.u64 	%rd29, %rd9;
	mul.lo.s32 	%r37, %r36, %r59;
	sub.f32 	%f95, %f1, %f26;
	mul.wide.s32 	%rd30, %r36, 4;
	add.s64 	%rd31, %rd29, %rd30;
	ld.global.f32 	%f96, [%rd31];
	sub.f32 	%f97, %f96, %f26;
	div.rn.f32 	%f27, %f95, %f97;
	setp.leu.f32 	%p17, %f27, 0f3F800000;
	@%p17 bra 	$L__BB0_26;
	add.s32 	%r92, %r59, %r37;
	add.s32 	%r93, %r92, -1;
	cvt.rn.f64.s32 	%fd67, %r93;
	bra.uni 	$L__BB0_27;
$L__BB0_26:
	cvt.f64.f32 	%fd35, %f27;
	cvt.rn.f32.s32 	%f98, %r59;
	cvt.f64.f32 	%fd36, %f98;
	add.f64 	%fd37, %fd36, 0dBFF0000000000000;
	fma.rn.f64 	%fd38, %fd37, %fd35, 0d3FE0000000000000;
	cvt.rn.f64.s32 	%fd39, %r37;
	add.f64 	%fd67, %fd38, %fd39;
$L__BB0_27:
	cvt.rzi.s32.f64 	%r94, %fd67;
	mul.wide.s32 	%rd32, %r94, 4;
	add.s64 	%rd33, %rd6, %rd32;
	ld.global.f32 	%f146, [%rd33];
$L__BB0_28:
	add.s32 	%r38, %r35, %r112;
	mul.wide.s32 	%rd34, %r38, 4;
	add.s64 	%rd35, %rd5, %rd34;
	ld.global.f32 	%f30, [%rd35];
	setp.le.f32 	%p18, %f1, %f30;
	mov.f32 	%f147, 0f00000000;
	@%p18 bra 	$L__BB0_33;
	cvta.to.global.u64 	%rd36, %rd9;
	mul.lo.s32 	%r39, %r38, %r59;
	sub.f32 	%f100, %f1, %f30;
	mul.wide.s32 	%rd37, %r38, 4;
	add.s64 	%rd38, %rd36, %rd37;
	ld.global.f32 	%f101, [%rd38];
	sub.f32 	%f102, %f101, %f30;
	div.rn.f32 	%f31, %f100, %f102;
	setp.leu.f32 	%p19, %f31, 0f3F800000;
	@%p19 bra 	$L__BB0_31;
	add.s32 	%r95, %r59, %r39;
	add.s32 	%r96, %r95, -1;
	cvt.rn.f64.s32 	%fd68, %r96;
	bra.uni 	$L__BB0_32;
$L__BB0_31:
	cvt.f64.f32 	%fd40, %f31;
	cvt.rn.f32.s32 	%f103, %r59;
	cvt.f64.f32 	%fd41, %f103;
	add.f64 	%fd42, %fd41, 0dBFF0000000000000;
	fma.rn.f64 	%fd43, %fd42, %fd40, 0d3FE0000000000000;
	cvt.rn.f64.s32 	%fd44, %r39;
	add.f64 	%fd68, %fd43, %fd44;
$L__BB0_32:
	cvt.rzi.s32.f64 	%r97, %fd68;
	mul.wide.s32 	%rd39, %r97, 4;
	add.s64 	%rd40, %rd6, %rd39;
	ld.global.f32 	%f147, [%rd40];
$L__BB0_33:
	mul.f32 	%f105, %f146, %f24;
	fma.rn.f32 	%f106, %f147, %f141, %f105;
	mul.f32 	%f107, %f142, %f106;
	mov.f32 	%f108, 0f3F800000;
	sub.f32 	%f109, %f108, %f142;
	fma.rn.f32 	%f34, %f109, %f25, %f107;
	add.s32 	%r98, %r28, %r114;
	mul.lo.s32 	%r40, %r98, %r53;
	add.s32 	%r41, %r40, %r113;
	mul.wide.s32 	%rd41, %r41, 4;
	add.s64 	%rd42, %rd5, %rd41;
	ld.global.f32 	%f35, [%rd42];
	setp.le.f32 	%p20, %f1, %f35;
	mov.f32 	%f148, 0f00000000;
	@%p20 bra 	$L__BB0_38;
	cvta.to.global.u64 	%rd43, %rd9;
	mul.lo.s32 	%r42, %r41, %r59;
	sub.f32 	%f110, %f1, %f35;
	add.s64 	%rd45, %rd43, %rd41;
	ld.global.f32 	%f111, [%rd45];
	sub.f32 	%f112, %f111, %f35;
	div.rn.f32 	%f36, %f110, %f112;
	setp.leu.f32 	%p21, %f36, 0f3F800000;
	@%p21 bra 	$L__BB0_36;
	add.s32 	%r99, %r59, %r42;
	add.s32 	%r100, %r99, -1;
	cvt.rn.f64.s32 	%fd69, %r100;
	bra.uni 	$L__BB0_37;
$L__BB0_36:
	cvt.f64.f32 	%fd45, %f36;
	cvt.rn.f32.s32 	%f113, %r59;
	cvt.f64.f32 	%fd46, %f113;
	add.f64 	%fd47, %fd46, 0dBFF0000000000000;
	fma.rn.f64 	%fd48, %fd47, %fd45, 0d3FE0000000000000;
	cvt.rn.f64.s32 	%fd49, %r42;
	add.f64 	%fd69, %fd48, %fd49;
$L__BB0_37:
	cvt.rzi.s32.f64 	%r101, %fd69;
	mul.wide.s32 	%rd46, %r101, 4;
	add.s64 	%rd47, %rd6, %rd46;
	ld.global.f32 	%f148, [%rd47];
$L__BB0_38:
	add.s32 	%r43, %r40, %r112;
	mul.wide.s32 	%rd48, %r43, 4;
	add.s64 	%rd49, %rd5, %rd48;
	ld.global.f32 	%f39, [%rd49];
	setp.le.f32 	%p22, %f1, %f39;
	mov.f32 	%f149, 0f00000000;
	@%p22 bra 	$L__BB0_43;
	cvta.to.global.u64 	%rd50, %rd9;
	mul.lo.s32 	%r44, %r43, %r59;
	sub.f32 	%f115, %f1, %f39;
	add.s64 	%rd52, %rd50, %rd48;
	ld.global.f32 	%f116, [%rd52];
	sub.f32 	%f117, %f116, %f39;
	div.rn.f32 	%f40, %f115, %f117;
	setp.leu.f32 	%p23, %f40, 0f3F800000;
	@%p23 bra 	$L__BB0_41;
	add.s32 	%r102, %r59, %r44;
	add.s32 	%r103, %r102, -1;
	cvt.rn.f64.s32 	%fd70, %r103;
	bra.uni 	$L__BB0_42;
$L__BB0_41:
	cvt.f64.f32 	%fd50, %f40;
	cvt.rn.f32.s32 	%f118, %r59;
	cvt.f64.f32 	%fd51, %f118;
	add.f64 	%fd52, %fd51, 0dBFF0000000000000;
	fma.rn.f64 	%fd53, %fd52, %fd50, 0d3FE0000000000000;
	cvt.rn.f64.s32 	%fd54, %r44;
	add.f64 	%fd70, %fd53, %fd54;
$L__BB0_42:
	cvt.rzi.s32.f64 	%r104, %fd70;
	mul.wide.s32 	%rd53, %r104, 4;
	add.s64 	%rd54, %rd6, %rd53;
	ld.global.f32 	%f149, [%rd54];
$L__BB0_43:
	mul.f32 	%f120, %f148, %f24;
	fma.rn.f32 	%f121, %f149, %f141, %f120;
	mov.f32 	%f122, 0f3F800000;
	sub.f32 	%f123, %f122, %f142;
	mul.f32 	%f43, %f123, %f121;
	add.s32 	%r105, %r34, %r115;
	mul.lo.s32 	%r45, %r105, %r53;
	add.s32 	%r46, %r45, %r113;
	mul.wide.s32 	%rd55, %r46, 4;
	add.s64 	%rd56, %rd5, %rd55;
	ld.global.f32 	%f44, [%rd56];
	setp.le.f32 	%p24, %f1, %f44;
	mov.f32 	%f150, 0f00000000;
	@%p24 bra 	$L__BB0_48;
	cvta.to.global.u64 	%rd57, %rd9;
	mul.lo.s32 	%r47, %r46, %r59;
	sub.f32 	%f124, %f1, %f44;
	add.s64 	%rd59, %rd57, %rd55;
	ld.global.f32 	%f125, [%rd59];
	sub.f32 	%f126, %f125, %f44;
	div.rn.f32 	%f45, %f124, %f126;
	setp.leu.f32 	%p25, %f45, 0f3F800000;
	@%p25 bra 	$L__BB0_46;
	add.s32 	%r106, %r59, %r47;
	add.s32 	%r107, %r106, -1;
	cvt.rn.f64.s32 	%fd71, %r107;
	bra.uni 	$L__BB0_47;
$L__BB0_46:
	cvt.f64.f32 	%fd55, %f45;
	cvt.rn.f32.s32 	%f127, %r59;
	cvt.f64.f32 	%fd56, %f127;
	add.f64 	%fd57, %fd56, 0dBFF0000000000000;
	fma.rn.f64 	%fd58, %fd57, %fd55, 0d3FE0000000000000;
	cvt.rn.f64.s32 	%fd59, %r47;
	add.f64 	%fd71, %fd58, %fd59;
$L__BB0_47:
	cvt.rzi.s32.f64 	%r108, %fd71;
	mul.wide.s32 	%rd60, %r108, 4;
	add.s64 	%rd61, %rd6, %rd60;
	ld.global.f32 	%f150, [%rd61];
$L__BB0_48:
	add.s32 	%r48, %r45, %r112;
	mul.wide.s32 	%rd62, %r48, 4;
	add.s64 	%rd63, %rd5, %rd62;
	ld.global.f32 	%f48, [%rd63];
	setp.le.f32 	%p26, %f1, %f48;
	mov.f32 	%f151, 0f00000000;
	@%p26 bra 	$L__BB0_53;
	cvta.to.global.u64 	%rd64, %rd9;
	mul.lo.s32 	%r49, %r48, %r59;
	sub.f32 	%f129, %f1, %f48;
	add.s64 	%rd66, %rd64, %rd62;
	ld.global.f32 	%f130, [%rd66];
	sub.f32 	%f131, %f130, %f48;
	div.rn.f32 	%f49, %f129, %f131;
	setp.leu.f32 	%p27, %f49, 0f3F800000;
	@%p27 bra 	$L__BB0_51;
	add.s32 	%r109, %r59, %r49;
	add.s32 	%r110, %r109, -1;
	cvt.rn.f64.s32 	%fd72, %r110;
	bra.uni 	$L__BB0_52;
$L__BB0_51:
	cvt.f64.f32 	%fd60, %f49;
	cvt.rn.f32.s32 	%f132, %r59;
	cvt.f64.f32 	%fd61, %f132;
	add.f64 	%fd62, %fd61, 0dBFF0000000000000;
	fma.rn.f64 	%fd63, %fd62, %fd60, 0d3FE0000000000000;
	cvt.rn.f64.s32 	%fd64, %r49;
	add.f64 	%fd72, %fd63, %fd64;
$L__BB0_52:
	cvt.rzi.s32.f64 	%r111, %fd72;
	mul.wide.s32 	%rd67, %r111, 4;
	add.s64 	%rd68, %rd6, %rd67;
	ld.global.f32 	%f151, [%rd68];
$L__BB0_53:
	mul.f32 	%f133, %f150, %f24;
	fma.rn.f32 	%f134, %f151, %f141, %f133;
	fma.rn.f32 	%f135, %f142, %f134, %f43;
	mul.f32 	%f136, %f143, %f135;
	mov.f32 	%f137, 0f3F800000;
	sub.f32 	%f138, %f137, %f143;
	fma.rn.f32 	%f139, %f138, %f34, %f136;
	st.global.f32 	[%rd1], %f139;
$L__BB0_54:
	ret;

}
	// .globl	_Z10cdf_kernelPfS_S_PKf13cdf_arguments
.visible .entry _Z10cdf_kernelPfS_S_PKf13cdf_arguments(
	.param .u64 .ptr .align 1 _Z10cdf_kernelPfS_S_PKf13cdf_arguments_param_0,
	.param .u64 .ptr .align 1 _Z10cdf_kernelPfS_S_PKf13cdf_arguments_param_1,
	.param .u64 .ptr .align 1 _Z10cdf_kernelPfS_S_PKf13cdf_arguments_param_2,
	.param .u64 .ptr .align 1 _Z10cdf_kernelPfS_S_PKf13cdf_arguments_param_3,
	.param .align 4 .b8 _Z10cdf_kernelPfS_S_PKf13cdf_arguments_param_4[68]
)
{
	.reg .pred 	%p<141>;
	.reg .b32 	%r<236>;
	.reg .b32 	%f<260>;
	.reg .b64 	%rd<90>;

	ld.param.f32 	%f60, [_Z10cdf_kernelPfS_S_PKf13cdf_arguments_param_4+64];
	ld.param.f32 	%f59, [_Z10cdf_kernelPfS_S_PKf13cdf_arguments_param_4+60];
	ld.param.f32 	%f58, [_Z10cdf_kernelPfS_S_PKf13cdf_arguments_param_4+56];
	ld.param.f32 	%f57, [_Z10cdf_kernelPfS_S_PKf13cdf_arguments_param_4+52];
	ld.param.u32 	%r122, [_Z10cdf_kernelPfS_S_PKf13cdf_arguments_param_4+48];
	ld.param.u32 	%r121, [_Z10cdf_kernelPfS_S_PKf13cdf_arguments_param_4+44];
	ld.param.u32 	%r120, [_Z10cdf_kernelPfS_S_PKf13cdf_arguments_param_4+40];
	ld.param.u32 	%r119, [_Z10cdf_kernelPfS_S_PKf13cdf_arguments_param_4+36];
	ld.param.u32 	%r118, [_Z10cdf_kernelPfS_S_PKf13cdf_arguments_param_4+32];
	ld.param.u32 	%r117, [_Z10cdf_kernelPfS_S_PKf13cdf_arguments_param_4+28];
	ld.param.u32 	%r116, [_Z10cdf_kernelPfS_S_PKf13cdf_arguments_param_4+24];
	ld.param.u32 	%r112, [_Z10cdf_kernelPfS_S_PKf13cdf_arguments_param_4+8];
	ld.param.u32 	%r111, [_Z10cdf_kernelPfS_S_PKf13cdf_arguments_param_4+4];
	ld.param.u32 	%r110, [_Z10cdf_kernelPfS_S_PKf13cdf_arguments_param_4];
	ld.param.u64 	%rd22, [_Z10cdf_kernelPfS_S_PKf13cdf_arguments_param_0];
	ld.param.u32 	%r113, [_Z10cdf_kernelPfS_S_PKf13cdf_arguments_param_4+12];
	ld.param.u32 	%r114, [_Z10cdf_kernelPfS_S_PKf13cdf_arguments_param_4+16];
	ld.param.u32 	%r115, [_Z10cdf_kernelPfS_S_PKf13cdf_arguments_param_4+20];
	ld.param.u64 	%rd23, [_Z10cdf_kernelPfS_S_PKf13cdf_arguments_param_1];
	ld.param.u64 	%rd24, [_Z10cdf_kernelPfS_S_PKf13cdf_arguments_param_2];
	ld.param.u64 	%rd25, [_Z10cdf_kernelPfS_S_PKf13cdf_arguments_param_3];
	cvta.to.global.u64 	%rd1, %rd25;
	mov.u32 	%r124, %tid.x;
	mov.u32 	%r125, %ctaid.x;
	mov.u32 	%r126, %ntid.x;
	mad.lo.s32 	%r7, %r125, %r126, %r124;
	mov.u32 	%r127, %tid.y;
	mov.u32 	%r128, %ctaid.y;
	mov.u32 	%r129, %ntid.y;
	mad.lo.s32 	%r130, %r128, %r129, %r127;
	mov.u32 	%r131, %tid.z;
	mov.u32 	%r132, %ctaid.z;
	mov.u32 	%r133, %ntid.z;
	mad.lo.s32 	%r134, %r132, %r133, %r131;
	setp.ge.s32 	%p1, %r7, %r113;
	setp.ge.s32 	%p2, %r130, %r114;
	or.pred  	%p3, %p1, %p2;
	setp.ge.s32 	%p4, %r134, %r115;
	or.pred  	%p5, %p3, %p4;
	@%p5 bra 	$L__BB1_93;
	cvta.to.global.u64 	%rd2, %rd22;
	mul.lo.s32 	%r135, %r110, %r7;
	cvt.rn.f32.s32 	%f61, %r135;
	add.f32 	%f62, %f58, %f61;
	cvt.rzi.s32.f32 	%r136, %f62;
	setp.lt.s32 	%p6, %r136, %r119;
	sub.s32 	%r137, %r136, %r119;
	selp.b32 	%r10, 0, %r137, %p6;
	add.s32 	%r138, %r136, %r119;
	min.s32 	%r11, %r138, %r116;
	mul.lo.s32 	%r139, %r111, %r130;
	cvt.rn.f32.s32 	%f63, %r139;
	add.f32 	%f64, %f59, %f63;
	cvt.rzi.s32.f32 	%r140, %f64;
	setp.lt.s32 	%p7, %r140, %r120;
	sub.s32 	%r141, %r140, %r120;
	selp.b32 	%r12, 0, %r141, %p7;
	add.s32 	%r142, %r140, %r120;
	min.s32 	%r13, %r142, %r117;
	mul.lo.s32 	%r143, %r112, %r134;
	cvt.rn.f32.s32 	%f65, %r143;
	add.f32 	%f66, %f60, %f65;
	cvt.rzi.s32.f32 	%r144, %f66;
	setp.lt.s32 	%p8, %r144, %r121;
	sub.s32 	%r145, %r144, %r121;
	selp.b32 	%r219, 0, %r145, %p8;
	add.s32 	%r146, %r144, %r121;
	min.s32 	%r15, %r146, %r118;
	mad.lo.s32 	%r147, %r134, %r114, %r130;
	mad.lo.s32 	%r16, %r147, %r113, %r7;
	mul.lo.s32 	%r17, %r16, %r122;
	mul.wide.s32 	%rd26, %r17, 4;
	add.s64 	%rd3, %rd2, %rd26;
	setp.lt.s32 	%p9, %r122, 1;
	@%p9 bra 	$L__BB1_14;
	and.b32  	%r18, %r122, 15;
	setp.lt.u32 	%p10, %r122, 16;
	mov.b32 	%r208, 0;
	@%p10 bra 	$L__BB1_5;
	and.b32  	%r208, %r122, 2147483632;
	mov.b32 	%r206, 0;
$L__BB1_4:
	.pragma "nounroll";
	mul.wide.u32 	%rd27, %r206, 4;
	add.s64 	%rd28, %rd3, %rd27;
	mov.b32 	%r150, 0;
	st.global.u32 	[%rd28], %r150;
	st.global.u32 	[%rd28+4], %r150;
	st.global.u32 	[%rd28+8], %r150;
	st.global.u32 	[%rd28+12], %r150;
	st.global.u32 	[%rd28+16], %r150;
	st.global.u32 	[%rd28+20], %r150;
	st.global.u32 	[%rd28+24], %r150;
	st.global.u32 	[%rd28+28], %r150;
	st.global.u32 	[%rd28+32], %r150;
	st.global.u32 	[%rd28+36], %r150;
	st.global.u32 	[%rd28+40], %r150;
	st.global.u32 	[%rd28+44], %r150;
	st.global.u32 	[%rd28+48], %r150;
	st.global.u32 	[%rd28+52], %r150;
	st.global.u32 	[%rd28+56], %r150;
	st.global.u32 	[%rd28+60], %r150;
	add.s32 	%r206, %r206, 16;
	setp.ne.s32 	%p11, %r206, %r208;
	@%p11 bra 	$L__BB1_4;
$L__BB1_5:
	setp.eq.s32 	%p12, %r18, 0;
	@%p12 bra 	$L__BB1_14;
	and.b32  	%r23, %r122, 7;
	setp.lt.u32 	%p13, %r18, 8;
	@%p13 bra 	$L__BB1_8;
	mul.wide.u32 	%rd29, %r208, 4;
	add.s64 	%rd30, %rd3, %rd29;
	mov.b32 	%r151, 0;
	st.global.u32 	[%rd30], %r151;
	st.global.u32 	[%rd30+4], %r151;
	st.global.u32 	[%rd30+8], %r151;
	st.global.u32 	[%rd30+12], %r151;
	st.global.u32 	[%rd30+16], %r151;
	st.global.u32 	[%rd30+20], %r151;
	st.global.u32 	[%rd30+24], %r151;
	st.global.u32 	[%rd30+28], %r151;
	add.s32 	%r208, %r208, 8;
$L__BB1_8:
	setp.eq.s32 	%p14, %r23, 0;
	@%p14 bra 	$L__BB1_14;
	and.b32  	%r26, %r122, 3;
	setp.lt.u32 	%p15, %r23, 4;
	@%p15 bra 	$L__BB1_11;
	mul.wide.u32 	%rd31, %r208, 4;
	add.s64 	%rd32, %rd3, %rd31;
	mov.b32 	%r152, 0;
	st.global.u32 	[%rd32], %r152;
	st.global.u32 	[%rd32+4], %r152;
	st.global.u32 	[%rd32+8], %r152;
	st.global.u32 	[%rd32+12], %r152;
	add.s32 	%r208, %r208, 4;
$L__BB1_11:
	setp.eq.s32 	%p16, %r26, 0;
	@%p16 bra 	$L__BB1_14;
	mov.b32 	%r211, 0;
$L__BB1_13:
	.pragma "nounroll";
	mul.wide.u32 	%rd33, %r208, 4;
	add.s64 	%rd34, %rd3, %rd33;
	mov.b32 	%r154, 0;
	st.global.u32 	[%rd34], %r154;
	add.s32 	%r208, %r208, 1;
	add.s32 	%r211, %r211, 1;
	setp.ne.s32 	%p17, %r211, %r26;
	@%p17 bra 	$L__BB1_13;
$L__BB1_14:
	mad.lo.s32 	%r155, %r219, %r117, %r12;
	mad.lo.s32 	%r156, %r155, %r116, %r10;
	mul.wide.s32 	%rd35, %r156, 4;
	add.s64 	%rd36, %rd1, %rd35;
	ld.global.f32 	%f250, [%rd36];
	setp.gt.s32 	%p18, %r219, %r15;
	mov.f32 	%f251, %f250;
	@%p18 bra 	$L__BB1_34;
	sub.s32 	%r157, %r11, %r10;
	add.s32 	%r158, %r157, 1;
	and.b32  	%r33, %r158, 15;
	add.s32 	%r34, %r33, -1;
	and.b32  	%r35, %r158, 7;
	add.s32 	%r36, %r35, -1;
	and.b32  	%r37, %r158, -16;
	and.b32  	%r38, %r158, 3;
	mov.u32 	%r212, %r219;
	mov.f32 	%f251, %f250;
$L__BB1_16:
	setp.gt.s32 	%p19, %r12, %r13;
	@%p19 bra 	$L__BB1_33;
	mov.u32 	%r213, %r12;
$L__BB1_18:
	mov.u32 	%r40, %r213;
	setp.lt.s32 	%p20, %r11, %r10;
	@%p20 bra 	$L__BB1_32;
	sub.s32 	%r159, %r11, %r10;
	setp.lt.u32 	%p21, %r159, 15;
	mul.lo.s32 	%r160, %r116, %r117;
	mul.lo.s32 	%r161, %r160, %r212;
	mad.lo.s32 	%r41, %r116, %r40, %r161;
	mov.u32 	%r216, %r10;
	@%p21 bra 	$L__BB1_22;
	mov.b32 	%r215, 0;
	mov.u32 	%r216, %r10;
$L__BB1_21:
	.pragma "nounroll";
	add.s32 	%r163, %r41, %r216;
	mul.wide.s32 	%rd37, %r163, 4;
	add.s64 	%rd38, %rd1, %rd37;
	ld.global.f32 	%f68, [%rd38];
	setp.gt.f32 	%p22, %f68, %f250;
	selp.f32 	%f69, %f68, %f250, %p22;
	setp.lt.f32 	%p23, %f68, %f251;
	selp.f32 	%f70, %f68, %f251, %p23;
	ld.global.f32 	%f71, [%rd38+4];
	setp.gt.f32 	%p24, %f71, %f69;
	selp.f32 	%f72, %f71, %f69, %p24;
	setp.lt.f32 	%p25, %f71, %f70;
	selp.f32 	%f73, %f71, %f70, %p25;
	ld.global.f32 	%f74, [%rd38+8];
	setp.gt.f32 	%p26, %f74, %f72;
	selp.f32 	%f75, %f74, %f72, %p26;
	setp.lt.f32 	%p27, %f74, %f73;
	selp.f32 	%f76, %f74, %f73, %p27;
	ld.global.f32 	%f77, [%rd38+12];
	setp.gt.f32 	%p28, %f77, %f75;
	selp.f32 	%f78, %f77, %f75, %p28;
	setp.lt.f32 	%p29, %f77, %f76;
	selp.f32 	%f79, %f77, %f76, %p29;
	ld.global.f32 	%f80, [%rd38+16];
	setp.gt.f32 	%p30, %f80, %f78;
	selp.f32 	%f81, %f80, %f78, %p30;
	setp.lt.f32 	%p31, %f80, %f79;
	selp.f32 	%f82, %f80, %f79, %p31;
	ld.global.f32 	%f83, [%rd38+20];
	setp.gt.f32 	%p32, %f83, %f81;
	selp.f32 	%f84, %f83, %f81, %p32;
	setp.lt.f32 	%p33, %f83, %f82;
	selp.f32 	%f85, %f83, %f82, %p33;
	ld.global.f32 	%f86, [%rd38+24];
	setp.gt.f32 	%p34, %f86, %f84;
	selp.f32 	%f87, %f86, %f84, %p34;
	setp.lt.f32 	%p35, %f86, %f85;
	selp.f32 	%f88, %f86, %f85, %p35;
	ld.global.f32 	%f89, [%rd38+28];
	setp.gt.f32 	%p36, %f89, %f87;
	selp.f32 	%f90, %f89, %f87, %p36;
	setp.lt.f32 	%p37, %f89, %f88;
	selp.f32 	%f91, %f89, %f88, %p37;
	ld.global.f32 	%f92, [%rd38+32];
	setp.gt.f32 	%p38, %f92, %f90;
	selp.f32 	%f93, %f92, %f90, %p38;
	setp.lt.f32 	%p39, %f92, %f91;
	selp.f32 	%f94, %f92, %f91, %p39;
	ld.global.f32 	%f95, [%rd38+36];
	setp.gt.f32 	%p40, %f95, %f93;
	selp.f32 	%f96, %f95, %f93, %p40;
	setp.lt.f32 	%p41, %f95, %f94;
	selp.f32 	%f97, %f95, %f94, %p41;
	ld.global.f32 	%f98, [%rd38+40];
	setp.gt.f32 	%p42, %f98, %f96;
	selp.f32 	%f99, %f98, %f96, %p42;
	setp.lt.f32 	%p43, %f98, %f97;
	selp.f32 	%f100, %f98, %f97, %p43;
	ld.global.f32 	%f101, [%rd38+44];
	setp.gt.f32 	%p44, %f101, %f99;
	selp.f32 	%f102, %f101, %f99, %p44;
	setp.lt.f32 	%p45, %f101, %f100;
	selp.f32 	%f103, %f101, %f100, %p45;
	ld.global.f32 	%f104, [%rd38+48];
	setp.gt.f32 	%p46, %f104, %f102;
	selp.f32 	%f105, %f104, %f102, %p46;
	setp.lt.f32 	%p47, %f104, %f103;
	selp.f32 	%f106, %f104, %f103, %p47;
	ld.global.f32 	%f107, [%rd38+52];
	setp.gt.f32 	%p48, %f107, %f105;
	selp.f32 	%f108, %f107, %f105, %p48;
	setp.lt.f32 	%p49, %f107, %f106;
	selp.f32 	%f109, %f107, %f106, %p49;
	ld.global.f32 	%f110, [%rd38+56];
	setp.gt.f32 	%p50, %f110, %f108;
	selp.f32 	%f111, %f110, %f108, %p50;
	setp.lt.f32 	%p51, %f110, %f109;
	selp.f32 	%f112, %f110, %f109, %p51;
	ld.global.f32 	%f113, [%rd38+60];
	setp.gt.f32 	%p52, %f113, %f111;
	selp.f32 	%f250, %f113, %f111, %p52;
	setp.lt.f32 	%p53, %f113, %f112;
	selp.f32 	%f251, %f113, %f112, %p53;
	add.s32 	%r216, %r216, 16;
	add.s32 	%r215, %r215, 16;
	setp.ne.s32 	%p54, %r215, %r37;
	@%p54 bra 	$L__BB1_21;
$L__BB1_22:
	setp.eq.s32 	%p55, %r33, 0;
	@%p55 bra 	$L__BB1_32;
	setp.lt.u32 	%p56, %r34, 7;
	@%p56 bra 	$L__BB1_25;
	add.s32 	%r164, %r41, %r216;
	mul.wide.s32 	%rd39, %r164, 4;
	add.s64 	%rd40, %rd1, %rd39;
	ld.global.f32 	%f115, [%rd40];
	setp.gt.f32 	%p57, %f115, %f250;
	selp.f32 	%f116, %f115, %f250, %p57;
	setp.lt.f32 	%p58, %f115, %f251;
	selp.f32 	%f117, %f115, %f251, %p58;
	ld.global.f32 	%f118, [%rd40+4];
	setp.gt.f32 	%p59, %f118, %f116;
	selp.f32 	%f119, %f118, %f116, %p59;
	setp.lt.f32 	%p60, %f118, %f117;
	selp.f32 	%f120, %f118, %f117, %p60;
	ld.global.f32 	%f121, [%rd40+8];
	setp.gt.f32 	%p61, %f121, %f119;
	selp.f32 	%f122, %f121, %f119, %p61;
	setp.lt.f32 	%p62, %f121, %f120;
	selp.f32 	%f123, %f121, %f120, %p62;
	ld.global.f32 	%f124, [%rd40+12];
	setp.gt.f32 	%p63, %f124, %f122;
	selp.f32 	%f125, %f124, %f122, %p63;
	setp.lt.f32 	%p64, %f124, %f123;
	selp.f32 	%f126, %f124, %f123, %p64;
	ld.global.f32 	%f127, [%rd40+16];
	setp.gt.f32 	%p65, %f127, %f125;
	selp.f32 	%f128, %f127, %f125, %p65;
	setp.lt.f32 	%p66, %f127, %f126;
	selp.f32 	%f129, %f127, %f126, %p66;
	ld.global.f32 	%f130, [%rd40+20];
	setp.gt.f32 	%p67, %f130, %f128;
	selp.f32 	%f131, %f130, %f128, %p67;
	setp.lt.f32 	%p68, %f130, %f129;
	selp.f32 	%f132, %f130, %f129, %p68;
	ld.global.f32 	%f133, [%rd40+24];
	setp.gt.f32 	%p69, %f133, %f131;
	selp.f32 	%f134, %f133, %f131, %p69;
	setp.lt.f32 	%p70, %f133, %f132;
	selp.f32 	%f135, %f133, %f132, %p70;
	ld.global.f32 	%f136, [%rd40+28];
	setp.gt.f32 	%p71, %f136, %f134;
	selp.f32 	%f250, %f136, %f134, %p71;
	setp.lt.f32 	%p72, %f136, %f135;
	selp.f32 	%f251, %f136, %f135, %p72;
	add.s32 	%r216, %r216, 8;
$L__BB1_25:
	setp.eq.s32 	%p73, %r35, 0;
	@%p73 bra 	$L__BB1_32;
	setp.lt.u32 	%p74, %r36, 3;
	@%p74 bra 	$L__BB1_28;
	add.s32 	%r165, %r41, %r216;
	mul.wide.s32 	%rd41, %r165, 4;
	add.s64 	%rd42, %rd1, %rd41;
	ld.global.f32 	%f138, [%rd42];
	setp.gt.f32 	%p75, %f138, %f250;
	selp.f32 	%f139, %f138, %f250, %p75;
	setp.lt.f32 	%p76, %f138, %f251;
	selp.f32 	%f140, %f138, %f251, %p76;
	ld.global.f32 	%f141, [%rd42+4];
	setp.gt.f32 	%p77, %f141, %f139;
	selp.f32 	%f142, %f141, %f139, %p77;
	setp.lt.f32 	%p78, %f141, %f140;
	selp.f32 	%f143, %f141, %f140, %p78;
	ld.global.f32 	%f144, [%rd42+8];
	setp.gt.f32 	%p79, %f144, %f142;
	selp.f32 	%f145, %f144, %f142, %p79;
	setp.lt.f32 	%p80, %f144, %f143;
	selp.f32 	%f146, %f144, %f143, %p80;
	ld.global.f32 	%f147, [%rd42+12];
	setp.gt.f32 	%p81, %f147, %f145;
	selp.f32 	%f250, %f147, %f145, %p81;
	setp.lt.f32 	%p82, %f147, %f146;
	selp.f32 	%f251, %f147, %f146, %p82;
	add.s32 	%r216, %r216, 4;
$L__BB1_28:
	setp.eq.s32 	%p83, %r38, 0;
	@%p83 bra 	$L__BB1_32;
	setp.eq.s32 	%p84, %r38, 1;
	add.s32 	%r166, %r41, %r216;
	mul.wide.s32 	%rd43, %r166, 4;
	add.s64 	%rd4, %rd1, %rd43;
	ld.global.f32 	%f148, [%rd4];
	setp.gt.f32 	%p85, %f148, %f250;
	selp.f32 	%f250, %f148, %f250, %p85;
	setp.lt.f32 	%p86, %f148, %f251;
	selp.f32 	%f251, %f148, %f251, %p86;
	@%p84 bra 	$L__BB1_32;
	setp.eq.s32 	%p87, %r38, 2;
	ld.global.f32 	%f149, [%rd4+4];
	setp.gt.f32 	%p88, %f149, %f250;
	selp.f32 	%f250, %f149, %f250, %p88;
	setp.lt.f32 	%p89, %f149, %f251;
	selp.f32 	%f251, %f149, %f251, %p89;
	@%p87 bra 	$L__BB1_32;
	ld.global.f32 	%f150, [%rd4+8];
	setp.gt.f32 	%p90, %f150, %f250;
	selp.f32 	%f250, %f150, %f250, %p90;
	setp.lt.f32 	%p91, %f150, %f251;
	selp.f32 	%f251, %f150, %f251, %p91;
$L__BB1_32:
	add.s32 	%r213, %r40, 1;
	setp.ne.s32 	%p92, %r40, %r13;
	@%p92 bra 	$L__BB1_18;
$L__BB1_33:
	add.s32 	%r52, %r212, 1;
	setp.ne.s32 	%p93, %r212, %r15;
	mov.u32 	%r212, %r52;
	@%p93 bra 	$L__BB1_16;
$L__BB1_34:
	setp.lt.f32 	%p94, %f250, %f57;
	selp.f32 	%f39, %f57, %f250, %p94;
	cvta.to.global.u64 	%rd44, %rd23;
	mul.wide.s32 	%rd45, %r16, 4;
	add.s64 	%rd46, %rd44, %rd45;
	st.global.f32 	[%rd46], %f39;
	setp.lt.f32 	%p95, %f251, %f57;
	selp.f32 	%f40, %f57, %f251, %p95;
	cvta.to.global.u64 	%rd47, %rd24;
	add.s64 	%rd48, %rd47, %rd45;
	st.global.f32 	[%rd48], %f40;
	setp.eq.f32 	%p96, %f40, %f39;
	mov.f32 	%f256, 0f3F800000;
	@%p96 bra 	$L__BB1_36;
	sub.f32 	%f152, %f39, %f40;
	cvt.rn.f32.s32 	%f153, %r122;
	div.rn.f32 	%f256, %f152, %f153;
$L__BB1_36:
	setp.gt.s32 	%p97, %r219, %r15;
	@%p97 bra 	$L__BB1_63;
	mul.lo.s32 	%r53, %r116, %r117;
	add.s32 	%r54, %r122, -1;
	max.s32 	%r55, %r12, %r13;
	sub.s32 	%r56, %r11, %r10;
	add.s32 	%r167, %r56, 1;
	and.b32  	%r57, %r167, 3;
	add.s32 	%r58, %r10, 1;
	add.s32 	%r59, %r10, 2;
	add.s32 	%r60, %r10, 3;
	neg.s32 	%r61, %r11;
$L__BB1_38:
	setp.gt.s32 	%p98, %r12, %r13;
	@%p98 bra 	$L__BB1_62;
	mul.lo.s32 	%r63, %r117, %r219;
	mul.lo.s32 	%r64, %r53, %r219;
	mov.u32 	%r220, %r12;
$L__BB1_40:
	mov.u32 	%r65, %r220;
	setp.lt.s32 	%p99, %r11, %r10;
	@%p99 bra 	$L__BB1_61;
	setp.eq.s32 	%p100, %r57, 0;
	mov.u32 	%r221, %r10;
	@%p100 bra 	$L__BB1_50;
	mad.lo.s32 	%r168, %r116, %r65, %r64;
	add.s32 	%r169, %r168, %r10;
	mul.wide.s32 	%rd49, %r169, 4;
	add.s64 	%rd5, %rd1, %rd49;
	ld.global.f32 	%f43, [%rd5];
	setp.ltu.f32 	%p101, %f43, %f57;
	@%p101 bra 	$L__BB1_44;
	sub.f32 	%f154, %f43, %f40;
	div.rn.f32 	%f155, %f154, %f256;
	cvt.rzi.s32.f32 	%r170, %f155;
	setp.lt.s32 	%p102, %r170, %r122;
	selp.b32 	%r171, %r170, %r54, %p102;
	mul.wide.s32 	%rd50, %r171, 4;
	add.s64 	%rd51, %rd3, %rd50;
	ld.global.f32 	%f156, [%rd51];
	add.f32 	%f157, %f156, 0f3F800000;
	st.global.f32 	[%rd51], %f157;
$L__BB1_44:
	setp.eq.s32 	%p103, %r57, 1;
	mov.u32 	%r221, %r58;
	@%p103 bra 	$L__BB1_50;
	ld.global.f32 	%f44, [%rd5+4];
	setp.ltu.f32 	%p104, %f44, %f57;
	@%p104 bra 	$L__BB1_47;
	sub.f32 	%f158, %f44, %f40;
	div.rn.f32 	%f159, %f158, %f256;
	cvt.rzi.s32.f32 	%r172, %f159;
	setp.lt.s32 	%p105, %r172, %r122;
	selp.b32 	%r173, %r172, %r54, %p105;
	mul.wide.s32 	%rd52, %r173, 4;
	add.s64 	%rd53, %rd3, %rd52;
	ld.global.f32 	%f160, [%rd53];
	add.f32 	%f161, %f160, 0f3F800000;
	st.global.f32 	[%rd53], %f161;
$L__BB1_47:
	setp.eq.s32 	%p106, %r57, 2;
	mov.u32 	%r221, %r59;
	@%p106 bra 	$L__BB1_50;
	ld.global.f32 	%f45, [%rd5+8];
	setp.ltu.f32 	%p107, %f45, %f57;
	mov.u32 	%r221, %r60;
	@%p107 bra 	$L__BB1_50;
	sub.f32 	%f162, %f45, %f40;
	div.rn.f32 	%f163, %f162, %f256;
	cvt.rzi.s32.f32 	%r174, %f163;
	setp.lt.s32 	%p108, %r174, %r122;
	selp.b32 	%r175, %r174, %r54, %p108;
	mul.wide.s32 	%rd54, %r175, 4;
	add.s64 	%rd55, %rd3, %rd54;
	ld.global.f32 	%f164, [%rd55];
	add.f32 	%f165, %f164, 0f3F800000;
	st.global.f32 	[%rd55], %f165;
	mov.u32 	%r221, %r60;
$L__BB1_50:
	setp.lt.u32 	%p109, %r56, 3;
	@%p109 bra 	$L__BB1_61;
	add.s32 	%r223, %r61, %r221;
	add.s32 	%r176, %r63, %r65;
	mad.lo.s32 	%r222, %r116, %r176, %r221;
$L__BB1_52:
	mul.wide.s32 	%rd56, %r222, 4;
	add.s64 	%rd6, %rd1, %rd56;
	ld.global.f32 	%f46, [%rd6];
	setp.ltu.f32 	%p110, %f46, %f57;
	@%p110 bra 	$L__BB1_54;
	sub.f32 	%f166, %f46, %f40;
	div.rn.f32 	%f167, %f166, %f256;
	cvt.rzi.s32.f32 	%r177, %f167;
	setp.lt.s32 	%p111, %r177, %r122;
	selp.b32 	%r178, %r177, %r54, %p111;
	mul.wide.s32 	%rd57, %r178, 4;
	add.s64 	%rd58, %rd3, %rd57;
	ld.global.f32 	%f168, [%rd58];
	add.f32 	%f169, %f168, 0f3F800000;
	st.global.f32 	[%rd58], %f169;
$L__BB1_54:
	ld.global.f32 	%f47, [%rd6+4];
	setp.ltu.f32 	%p112, %f47, %f57;
	@%p112 bra 	$L__BB1_56;
	sub.f32 	%f170, %f47, %f40;
	div.rn.f32 	%f171, %f170, %f256;
	cvt.rzi.s32.f32 	%r179, %f171;
	setp.lt.s32 	%p113, %r179, %r122;
	selp.b32 	%r180, %r179, %r54, %p113;
	mul.wide.s32 	%rd59, %r180, 4;
	add.s64 	%rd60, %rd3, %rd59;
	ld.global.f32 	%f172, [%rd60];
	add.f32 	%f173, %f172, 0f3F800000;
	st.global.f32 	[%rd60], %f173;
$L__BB1_56:
	ld.global.f32 	%f48, [%rd6+8];
	setp.ltu.f32 	%p114, %f48, %f57;
	@%p114 bra 	$L__BB1_58;
	sub.f32 	%f174, %f48, %f40;
	div.rn.f32 	%f175, %f174, %f256;
	cvt.rzi.s32.f32 	%r181, %f175;
	setp.lt.s32 	%p115, %r181, %r122;
	selp.b32 	%r182, %r181, %r54, %p115;
	mul.wide.s32 	%rd61, %r182, 4;
	add.s64 	%rd62, %rd3, %rd61;
	ld.global.f32 	%f176, [%rd62];
	add.f32 	%f177, %f176, 0f3F800000;
	st.global.f32 	[%rd62], %f177;
$L__BB1_58:
	ld.global.f32 	%f49, [%rd6+12];
	setp.ltu.f32 	%p116, %f49, %f57;
	@%p116 bra 	$L__BB1_60;
	sub.f32 	%f178, %f49, %f40;
	div.rn.f32 	%f179, %f178, %f256;
	cvt.rzi.s32.f32 	%r183, %f179;
	setp.lt.s32 	%p117, %r183, %r122;
	selp.b32 	%r184, %r183, %r54, %p117;
	mul.wide.s32 	%rd63, %r184, 4;
	add.s64 	%rd64, %rd3, %rd63;
	ld.global.f32 	%f180, [%rd64];
	add.f32 	%f181, %f180, 0f3F800000;
	st.global.f32 	[%rd64], %f181;
$L__BB1_60:
	add.s32 	%r223, %r223, 4;
	add.s32 	%r222, %r222, 4;
	setp.ne.s32 	%p118, %r223, 1;
	@%p118 bra 	$L__BB1_52;
$L__BB1_61:
	add.s32 	%r220, %r65, 1;
	setp.ne.s32 	%p119, %r65, %r55;
	@%p119 bra 	$L__BB1_40;
$L__BB1_62:
	add.s32 	%r74, %r219, 1;
	setp.ne.s32 	%p120, %r219, %r15;
	mov.u32 	%r219, %r74;
	@%p120 bra 	$L__BB1_38;
$L__BB1_63:
	mov.b32 	%r185, 0;
	st.global.u32 	[%rd3], %r185;
	setp.lt.s32 	%p121, %r122, 2;
	@%p121 bra 	$L__BB1_71;
	add.s32 	%r75, %r122, -1;
	and.b32  	%r76, %r75, 3;
	setp.lt.u32 	%p122, %r122, 5;
	mov.f32 	%f258, 0f00000000;
	mov.b32 	%r226, 1;
	@%p122 bra 	$L__BB1_68;
	and.b32  	%r188, %r75, -4;
	neg.s32 	%r225, %r188;
	mul.wide.s32 	%rd65, %r17, 4;
	add.s64 	%rd66, %rd65, %rd2;
	add.s64 	%rd85, %rd66, 16;
	mov.f32 	%f258, 0f00000000;
	mov.b32 	%r224, 0;
$L__BB1_66:
	ld.global.f32 	%f184, [%rd85+-12];
	add.f32 	%f185, %f258, %f184;
	st.global.f32 	[%rd85+-12], %f185;
	ld.global.f32 	%f186, [%rd85+-8];
	add.f32 	%f187, %f185, %f186;
	st.global.f32 	[%rd85+-8], %f187;
	ld.global.f32 	%f188, [%rd85+-4];
	add.f32 	%f189, %f187, %f188;
	st.global.f32 	[%rd85+-4], %f189;
	ld.global.f32 	%f190, [%rd85];
	add.f32 	%f258, %f189, %f190;
	st.global.f32 	[%rd85], %f258;
	add.s32 	%r225, %r225, 4;
	add.s32 	%r224, %r224, 4;
	add.s64 	%rd85, %rd85, 16;
	setp.ne.s32 	%p123, %r225, 0;
	@%p123 bra 	$L__BB1_66;
	add.s32 	%r226, %r224, 1;
$L__BB1_68:
	setp.eq.s32 	%p124, %r76, 0;
	@%p124 bra 	$L__BB1_71;
	mul.wide.s32 	%rd67, %r17, 4;
	mul.wide.u32 	%rd68, %r226, 4;
	add.s64 	%rd69, %rd67, %rd68;
	add.s64 	%rd86, %rd2, %rd69;
	neg.s32 	%r227, %r76;
$L__BB1_70:
	.pragma "nounroll";
	ld.global.f32 	%f191, [%rd86];
	add.f32 	%f258, %f258, %f191;
	st.global.f32 	[%rd86], %f258;
	add.s64 	%rd86, %rd86, 4;
	add.s32 	%r227, %r227, 1;
	setp.ne.s32 	%p125, %r227, 0;
	@%p125 bra 	$L__BB1_70;
$L__BB1_71:
	add.s32 	%r87, %r122, -1;
	mul.wide.s32 	%rd70, %r122, 4;
	add.s64 	%rd71, %rd3, %rd70;
	ld.global.f32 	%f55, [%rd71+-4];
	setp.gt.f32 	%p126, %f55, 0f00000000;
	@%p126 bra 	$L__BB1_85;
	setp.lt.s32 	%p127, %r122, 2;
	@%p127 bra 	$L__BB1_93;
	cvt.rn.f32.u32 	%f56, %r122;
	and.b32  	%r88, %r87, 7;
	setp.lt.u32 	%p128, %r122, 9;
	mov.b32 	%r234, 1;
	@%p128 bra 	$L__BB1_77;
	and.b32  	%r89, %r87, -8;
	mul.wide.s32 	%rd72, %r17, 4;
	add.s64 	%rd73, %rd72, %rd2;
	add.s64 	%rd88, %rd73, 16;
	mov.b32 	%r230, 0;
$L__BB1_75:
	.pragma "nounroll";
	add.s32 	%r191, %r230, 1;
	cvt.rn.f32.u32 	%f192, %r191;
	div.rn.f32 	%f193, %f192, %f56;
	st.global.f32 	[%rd88+-12], %f193;
	add.s32 	%r192, %r230, 2;
	cvt.rn.f32.u32 	%f194, %r192;
	div.rn.f32 	%f195, %f194, %f56;
	st.global.f32 	[%rd88+-8], %f195;
	add.s32 	%r193, %r230, 3;
	cvt.rn.f32.u32 	%f196, %r193;
	div.rn.f32 	%f197, %f196, %f56;
	st.global.f32 	[%rd88+-4], %f197;
	add.s32 	%r194, %r230, 4;
	cvt.rn.f32.u32 	%f198, %r194;
	div.rn.f32 	%f199, %f198, %f56;
	st.global.f32 	[%rd88], %f199;
	add.s32 	%r195, %r230, 5;
	cvt.rn.f32.u32 	%f200, %r195;
	div.rn.f32 	%f201, %f200, %f56;
	st.global.f32 	[%rd88+4], %f201;
	add.s32 	%r196, %r230, 6;
	cvt.rn.f32.u32 	%f202, %r196;
	div.rn.f32 	%f203, %f202, %f56;
	st.global.f32 	[%rd88+8], %f203;
	add.s32 	%r197, %r230, 7;
	cvt.rn.f32.u32 	%f204, %r197;
	div.rn.f32 	%f205, %f204, %f56;
	st.global.f32 	[%rd88+12], %f205;
	add.s32 	%r230, %r230, 8;
	cvt.rn.f32.u32 	%f206, %r230;
	div.rn.f32 	%f207, %f206, %f56;
	st.global.f32 	[%rd88+16], %f207;
	add.s64 	%rd88, %rd88, 32;
	setp.eq.s32 	%p129, %r230, %r89;
	@%p129 bra 	$L__BB1_76;
	bra.uni 	$L__BB1_75;
$L__BB1_76:
	add.s32 	%r234, %r230, 1;
$L__BB1_77:
	setp.eq.s32 	%p130, %r88, 0;
	@%p130 bra 	$L__BB1_93;
	and.b32  	%r105, %r87, 3;
	setp.lt.u32 	%p131, %r88, 4;
	@%p131 bra 	$L__BB1_80;
	cvt.rn.f32.u32 	%f208, %r234;
	div.rn.f32 	%f209, %f208, %f56;
	mul.wide.u32 	%rd74, %r234, 4;
	add.s64 	%rd75, %rd3, %rd74;
	st.global.f32 	[%rd75], %f209;
	add.s32 	%r198, %r234, 1;
	cvt.rn.f32.u32 	%f210, %r198;
	div.rn.f32 	%f211, %f210, %f56;
	st.global.f32 	[%rd75+4], %f211;
	add.s32 	%r199, %r234, 2;
	cvt.rn.f32.u32 	%f212, %r199;
	div.rn.f32 	%f213, %f212, %f56;
	st.global.f32 	[%rd75+8], %f213;
	add.s32 	%r200, %r234, 3;
	cvt.rn.f32.u32 	%f214, %r200;
	div.rn.f32 	%f215, %f214, %f56;
	st.global.f32 	[%rd75+12], %f215;
	add.s32 	%r234, %r234, 4;
$L__BB1_80:
	setp.eq.s32 	%p132, %r105, 0;
	@%p132 bra 	$L__BB1_93;
	setp.eq.s32 	%p133, %r105, 1;
	@%p133 bra 	$L__BB1_83;
	cvt.rn.f32.u32 	%f216, %r234;
	div.rn.f32 	%f217, %f216, %f56;
	mul.wide.u32 	%rd76, %r234, 4;
	add.s64 	%rd77, %rd3, %rd76;
	st.global.f32 	[%rd77], %f217;
	add.s32 	%r201, %r234, 1;
	cvt.rn.f32.u32 	%f218, %r201;
	div.rn.f32 	%f219, %f218, %f56;
	st.global.f32 	[%rd77+4], %f219;
	add.s32 	%r234, %r234, 2;
$L__BB1_83:
	and.b32  	%r202, %r87, 1;
	setp.eq.b32 	%p134, %r202, 1;
	not.pred 	%p135, %p134;
	@%p135 bra 	$L__BB1_93;
	cvt.rn.f32.u32 	%f220, %r234;
	div.rn.f32 	%f221, %f220, %f56;
	mul.wide.u32 	%rd78, %r234, 4;
	add.s64 	%rd79, %rd3, %rd78;
	st.global.f32 	[%rd79], %f221;
	bra.uni 	$L__BB1_93;
$L__BB1_85:
	setp.lt.s32 	%p136, %r122, 2;
	@%p136 bra 	$L__BB1_93;
	and.b32  	%r90, %r87, 3;
	setp.lt.u32 	%p137, %r122, 5;
	mov.b32 	%r231, 1;
	@%p137 bra 	$L__BB1_90;
	and.b32  	%r205, %r87, -4;
	neg.s32 	%r229, %r205;
	mul.wide.s32 	%rd80, %r17, 4;
	add.s64 	%rd81, %rd80, %rd2;
	add.s64 	%rd87, %rd81, 16;
	mov.b32 	%r228, 0;
$L__BB1_88:
	ld.global.f32 	%f222, [%rd87+-12];
	div.rn.f32 	%f223, %f222, %f55;
	st.global.f32 	[%rd87+-12], %f223;
	ld.global.f32 	%f224, [%rd87+-8];
	div.rn.f32 	%f225, %f224, %f55;
	st.global.f32 	[%rd87+-8], %f225;
	ld.global.f32 	%f226, [%rd87+-4];
	div.rn.f32 	%f227, %f226, %f55;
	st.global.f32 	[%rd87+-4], %f227;
	ld.global.f32 	%f228, [%rd87];
	div.rn.f32 	%f229, %f228, %f55;
	st.global.f32 	[%rd87], %f229;
	add.s32 	%r229, %r229, 4;
	add.s32 	%r228, %r228, 4;
	add.s64 	%rd87, %rd87, 16;
	setp.eq.s32 	%p138, %r229, 0;
	@%p138 bra 	$L__BB1_89;
	bra.uni 	$L__BB1_88;
$L__BB1_89:
	add.s32 	%r231, %r228, 1;
$L__BB1_90:
	setp.eq.s32 	%p139, %r90, 0;
	@%p139 bra 	$L__BB1_93;
	mul.wide.s32 	%rd82, %r17, 4;
	mul.wide.u32 	%rd83, %r231, 4;
	add.s64 	%rd84, %rd82, %rd83;
	add.s64 	%rd89, %rd2, %rd84;
	neg.s32 	%r232, %r90;
$L__BB1_92:
	.pragma "nounroll";
	ld.global.f32 	%f230, [%rd89];
	div.rn.f32 	%f231, %f230, %f55;
	st.global.f32 	[%rd89], %f231;
	add.s64 	%rd89, %rd89, 4;
	add.s32 	%r232, %r232, 1;
	setp.eq.s32 	%p140, %r232, 0;
	@%p140 bra 	$L__BB1_93;
	bra.uni 	$L__BB1_92;
$L__BB1_93:
	ret;

}


// ===== COMPILED SASS (sm_100) =====

	.target	sm_100

	.elftype	@"ET_EXEC"


//--------------------- .note.nv.tkinfo           --------------------------
	.section	.note.nv.tkinfo,"",@"SHT_NOTE"
	.sectionflags	@"SHF_NOTE_NV_TKINFO"
	.tkinfo
        /*0018*/ 	.word	0x00000002
        /*0030*/ 	.string	""
        /*0030*/ 	.string	"ptxas"
        /*0030*/ 	.string	"Cuda compilation tools, release 13.0, V13.0.88"
        /*0030*/ 	.string	"Build cuda_13.0.r13.0/compiler.36424714_0"
        /*0030*/ 	.string	"-arch sm_100 -m 64 "



//--------------------- .note.nv.cuinfo           --------------------------
	.section	.note.nv.cuinfo,"",@"SHT_NOTE"
	.sectionflags	@"SHF_NOTE_NV_CUINFO"
        /*0018*/ 	.short	0x0002
        /*001a*/ 	.short	0x0064
        /*001c*/ 	.short	0x0082
	.zero		2


//--------------------- .nv.info                  --------------------------
	.section	.nv.info,"",@"SHT_CUDA_INFO"
	.align	4


	//----- nvinfo : EIATTR_REGCOUNT
	.align		4
        /*0000*/ 	.byte	0x04, 0x2f
        /*0002*/ 	.short	(.L_1 - .L_0)
	.align		4
.L_0:
        /*0004*/ 	.word	index@(_Z15equalize_kernelPf12eq_arguments)
        /*0008*/ 	.word	0x00000020


	//----- nvinfo : EIATTR_FRAME_SIZE
	.align		4
.L_1:
        /*000c*/ 	.byte	0x04, 0x11
        /*000e*/ 	.short	(.L_3 - .L_2)
	.align		4
.L_2:
        /*0010*/ 	.word	index@($__internal_1_$__cuda_sm3x_div_rn_noftz_f32_slowpath)
        /*0014*/ 	.word	0x00000000


	//----- nvinfo : EIATTR_FRAME_SIZE
	.align		4
.L_3:
        /*0018*/ 	.byte	0x04, 0x11
        /*001a*/ 	.short	(.L_5 - .L_4)
	.align		4
.L_4:
        /*001c*/ 	.word	index@(_Z15equalize_kernelPf12eq_arguments)
        /*0020*/ 	.word	0x00000000


	//----- nvinfo : EIATTR_REGCOUNT
	.align		4
.L_5:
        /*0024*/ 	.byte	0x04, 0x2f
        /*0026*/ 	.short	(.L_7 - .L_6)
	.align		4
.L_6:
        /*0028*/ 	.word	index@(_Z10cdf_kernelPfS_S_PKf13cdf_arguments)
        /*002c*/ 	.word	0x00000028


	//----- nvinfo : EIATTR_FRAME_SIZE
	.align		4
.L_7:
        /*0030*/ 	.byte	0x04, 0x11
        /*0032*/ 	.short	(.L_9 - .L_8)
	.align		4
.L_8:
        /*0034*/ 	.word	index@($__internal_0_$__cuda_sm3x_div_rn_noftz_f32_slowpath)
        /*0038*/ 	.word	0x00000000


	//----- nvinfo : EIATTR_FRAME_SIZE
	.align		4
.L_9:
        /*003c*/ 	.byte	0x04, 0x11
        /*003e*/ 	.short	(.L_11 - .L_10)
	.align		4
.L_10:
        /*0040*/ 	.word	index@(_Z10cdf_kernelPfS_S_PKf13cdf_arguments)
        /*0044*/ 	.word	0x00000000


	//----- nvinfo : EIATTR_MIN_STACK_SIZE
	.align		4
.L_11:
        /*0048*/ 	.byte	0x04, 0x12
        /*004a*/ 	.short	(.L_13 - .L_12)
	.align		4
.L_12:
        /*004c*/ 	.word	index@(_Z10cdf_kernelPfS_S_PKf13cdf_arguments)
        /*0050*/ 	.word	0x00000000


	//----- nvinfo : EIATTR_MIN_STACK_SIZE
	.align		4
.L_13:
        /*0054*/ 	.byte	0x04, 0x12
        /*0056*/ 	.short	(.L_15 - .L_14)
	.align		4
.L_14:
        /*0058*/ 	.word	index@(_Z15equalize_kernelPf12eq_arguments)
        /*005c*/ 	.word	0x00000000
.L_15:


//--------------------- .nv.compat                --------------------------
	.section	.nv.compat,"",@"SHT_CUDA_COMPAT_INFO"
	.align	4
        /*0000*/ 	.byte	0x02, 0x09, 0x00, 0x00, 0x02, 0x02, 0x01, 0x00, 0x02, 0x05, 0x05, 0x00, 0x03, 0x07, 0x01, 0x01
        /*0010*/ 	.byte	0x02, 0x03, 0x00, 0x00, 0x02, 0x06, 0x01, 0x00, 0x04, 0x0b, 0x08, 0x00, 0x01, 0x00, 0x00, 0x00
        /*0020*/ 	.byte	0x00, 0x00, 0x00, 0x00


//--------------------- .nv.info._Z10cdf_kernelPfS_S_PKf13cdf_arguments --------------------------
	.section	.nv.info._Z10cdf_kernelPfS_S_PKf13cdf_arguments,"",@"SHT_CUDA_INFO"
	.sectionflags	@""
	.align	4


	//----- nvinfo : EIATTR_CUDA_API_VERSION
	.align		4
        /*0000*/ 	.byte	0x04, 0x37
        /*0002*/ 	.short	(.L_17 - .L_16)
.L_16:
        /*0004*/ 	.word	0x00000082


	//----- nvinfo : EIATTR_KPARAM_INFO
	.align		4
.L_17:
        /*0008*/ 	.byte	0x04, 0x17
        /*000a*/ 	.short	(.L_19 - .L_18)
.L_18:
        /*000c*/ 	.word	0x00000000
        /*0010*/ 	.short	0x0004
        /*0012*/ 	.short	0x0020
        /*0014*/ 	.byte	0x00, 0xf0, 0x11, 0x01


	//----- nvinfo : EIATTR_KPARAM_INFO
	.align		4
.L_19:
        /*0018*/ 	.byte	0x04, 0x17
        /*001a*/ 	.short	(.L_21 - .L_20)
.L_20:
        /*001c*/ 	.word	0x00000000
        /*0020*/ 	.short	0x0003
        /*0022*/ 	.short	0x0018
        /*0024*/ 	.byte	0x00, 0xf5, 0x21, 0x00


	//----- nvinfo : EIATTR_KPARAM_INFO
	.align		4
.L_21:
        /*0028*/ 	.byte	0x04, 0x17
        /*002a*/ 	.short	(.L_23 - .L_22)
.L_22:
        /*002c*/ 	.word	0x00000000
        /*0030*/ 	.short	0x0002
        /*0032*/ 	.short	0x0010
        /*0034*/ 	.byte	0x00, 0xf5, 0x21, 0x00


	//----- nvinfo : EIATTR_KPARAM_INFO
	.align		4
.L_23:
        /*0038*/ 	.byte	0x04, 0x17
        /*003a*/ 	.short	(.L_25 - .L_24)
.L_24:
        /*003c*/ 	.word	0x00000000
        /*0040*/ 	.short	0x0001
        /*0042*/ 	.short	0x0008
        /*0044*/ 	.byte	0x00, 0xf5, 0x21, 0x00


	//----- nvinfo : EIATTR_KPARAM_INFO
	.align		4
.L_25:
        /*0048*/ 	.byte	0x04, 0x17
        /*004a*/ 	.short	(.L_27 - .L_26)
.L_26:
        /*004c*/ 	.word	0x00000000
        /*0050*/ 	.short	0x0000
        /*0052*/ 	.short	0x0000
        /*0054*/ 	.byte	0x00, 0xf5, 0x21, 0x00


	//----- nvinfo : EIATTR_SPARSE_MMA_MASK
	.align		4
.L_27:
        /*0058*/ 	.byte	0x03, 0x50
        /*005a*/ 	.short	0x0000


	//----- nvinfo : EIATTR_MAXREG_COUNT
	.align		4
        /*005c*/ 	.byte	0x03, 0x1b
        /*005e*/ 	.short	0x00ff


	//----- nvinfo : EIATTR_MERCURY_ISA_VERSION
	.align		4
        /*0060*/ 	.byte	0x03, 0x5f
        /*0062*/ 	.short	0x0101


	//----- nvinfo : EIATTR_VRC_CTA_INIT_COUNT
	.align		4
        /*0064*/ 	.byte	0x02, 0x4a
	.zero		1
	.zero		1


	//----- nvinfo : EIATTR_EXIT_INSTR_OFFSETS
	.align		4
        /*0068*/ 	.byte	0x04, 0x1c
        /*006a*/ 	.short	(.L_29 - .L_28)


	//   ....[0]....
.L_28:
        /*006c*/ 	.word	0x00000120


	//   ....[1]....
        /*0070*/ 	.word	0x00003240


	//   ....[2]....
        /*0074*/ 	.word	0x00003ae0


	//   ....[3]....
        /*0078*/ 	.word	0x00003ef0


	//   ....[4]....
        /*007c*/ 	.word	0x00004120


	//   ....[5]....
        /*0080*/ 	.word	0x00004210


	//   ....[6]....
        /*0084*/ 	.word	0x00004220


	//   ....[7]....
        /*0088*/ 	.word	0x00004760


	//   ....[8]....
        /*008c*/ 	.word	0x00004900


	//----- nvinfo : EIATTR_CRS_STACK_SIZE
	.align		4
.L_29:
        /*0090*/ 	.byte	0x04, 0x1e
        /*0092*/ 	.short	(.L_31 - .L_30)
.L_30:
        /*0094*/ 	.word	0x00000000


	//----- nvinfo : EIATTR_CBANK_PARAM_SIZE
	.align		4
.L_31:
        /*0098*/ 	.byte	0x03, 0x19
        /*009a*/ 	.short	0x0064


	//----- nvinfo : EIATTR_PARAM_CBANK
	.align		4
        /*009c*/ 	.byte	0x04, 0x0a
        /*009e*/ 	.short	(.L_33 - .L_32)
	.align		4
.L_32:
        /*00a0*/ 	.word	index@(.nv.constant0._Z10cdf_kernelPfS_S_PKf13cdf_arguments)
        /*00a4*/ 	.short	0x0380
        /*00a6*/ 	.short	0x0064


	//----- nvinfo : EIATTR_SW_WAR
	.align		4
.L_33:
        /*00a8*/ 	.byte	0x04, 0x36
        /*00aa*/ 	.short	(.L_35 - .L_34)
.L_34:
        /*00ac*/ 	.word	0x00000008
.L_35:


//--------------------- .nv.info._Z15equalize_kernelPf12eq_arguments --------------------------
	.section	.nv.info._Z15equalize_kernelPf12eq_arguments,"",@"SHT_CUDA_INFO"
	.sectionflags	@""
	.align	4


	//----- nvinfo : EIATTR_CUDA_API_VERSION
	.align		4
        /*0000*/ 	.byte	0x04, 0x37
        /*0002*/ 	.short	(.L_37 - .L_36)
.L_36:
        /*0004*/ 	.word	0x00000082


	//----- nvinfo : EIATTR_KPARAM_INFO
	.align		4
.L_37:
        /*0008*/ 	.byte	0x04, 0x17
        /*000a*/ 	.short	(.L_39 - .L_38)
.L_38:
        /*000c*/ 	.word	0x00000000
        /*0010*/ 	.short	0x0001
        /*0012*/ 	.short	0x0008
        /*0014*/ 	.byte	0x00, 0xf0, 0x81, 0x01


	//----- nvinfo : EIATTR_KPARAM_INFO
	.align		4
.L_39:
        /*0018*/ 	.byte	0x04, 0x17
        /*001a*/ 	.short	(.L_41 - .L_40)
.L_40:
        /*001c*/ 	.word	0x00000000
        /*0020*/ 	.short	0x0000
        /*0022*/ 	.short	0x0000
        /*0024*/ 	.byte	0x00, 0xf5, 0x21, 0x00


	//----- nvinfo : EIATTR_SPARSE_MMA_MASK
	.align		4
.L_41:
        /*0028*/ 	.byte	0x03, 0x50
        /*002a*/ 	.short	0x0000


	//----- nvinfo : EIATTR_MAXREG_COUNT
	.align		4
        /*002c*/ 	.byte	0x03, 0x1b
        /*002e*/ 	.short	0x00ff


	//----- nvinfo : EIATTR_MERCURY_ISA_VERSION
	.align		4
        /*0030*/ 	.byte	0x03, 0x5f
        /*0032*/ 	.short	0x0101


	//----- nvinfo : EIATTR_VRC_CTA_INIT_COUNT
	.align		4
        /*0034*/ 	.byte	0x02, 0x4a
	.zero		1
	.zero		1


	//----- nvinfo : EIATTR_EXIT_INSTR_OFFSETS
	.align		4
        /*0038*/ 	.byte	0x04, 0x1c
        /*003a*/ 	.short	(.L_43 - .L_42)


	//   ....[0]....
.L_42:
        /*003c*/ 	.word	0x00000120


	//   ....[1]....
        /*0040*/ 	.word	0x00002390


	//----- nvinfo : EIATTR_CRS_STACK_SIZE
	.align		4
.L_43:
        /*0044*/ 	.byte	0x04, 0x1e
        /*0046*/ 	.short	(.L_45 - .L_44)
.L_44:
        /*0048*/ 	.word	0x00000000


	//----- nvinfo : EIATTR_CBANK_PARAM_SIZE
	.align		4
.L_45:
        /*004c*/ 	.byte	0x03, 0x19
        /*004e*/ 	.short	0x0068


	//----- nvinfo : EIATTR_PARAM_CBANK
	.align		4
        /*0050*/ 	.byte	0x04, 0x0a
        /*0052*/ 	.short	(.L_47 - .L_46)
	.align		4
.L_46:
        /*0054*/ 	.word	index@(.nv.constant0._Z15equalize_kernelPf12eq_arguments)
        /*0058*/ 	.short	0x0380
        /*005a*/ 	.short	0x0068


	//----- nvinfo : EIATTR_SW_WAR
	.align		4
.L_47:
        /*005c*/ 	.byte	0x04, 0x36
        /*005e*/ 	.short	(.L_49 - .L_48)
.L_48:
        /*0060*/ 	.word	0x00000008
.L_49:


//--------------------- .nv.callgraph             --------------------------
	.section	.nv.callgraph,"",@"SHT_CUDA_CALLGRAPH"
	.align	4
	.sectionentsize	8
	.align		4
        /*0000*/ 	.word	0x00000000
	.align		4
        /*0004*/ 	.word	0xffffffff
	.align		4
        /*0008*/ 	.word	0x00000000
	.align		4
        /*000c*/ 	.word	0xfffffffe
	.align		4
        /*0010*/ 	.word	0x00000000
	.align		4
        /*0014*/ 	.word	0xfffffffd
	.align		4
        /*0018*/ 	.word	0x00000000
	.align		4
        /*001c*/ 	.word	0xfffffffc


//--------------------- .text._Z10cdf_kernelPfS_S_PKf13cdf_arguments --------------------------
	.section	.text._Z10cdf_kernelPfS_S_PKf13cdf_arguments,"ax",@progbits
	.align	128
        .global         _Z10cdf_kernelPfS_S_PKf13cdf_arguments
        .type           _Z10cdf_kernelPfS_S_PKf13cdf_arguments,@function
        .size           _Z10cdf_kernelPfS_S_PKf13cdf_arguments,(.L_x_173 - _Z10cdf_kernelPfS_S_PKf13cdf_arguments)
        .other          _Z10cdf_kernelPfS_S_PKf13cdf_arguments,@"STO_CUDA_ENTRY STV_DEFAULT"
_Z10cdf_kernelPfS_S_PKf13cdf_arguments:
.text._Z10cdf_kernelPfS_S_PKf13cdf_arguments:
[----:B------:R-:W-:Y:S01]  /*0000*/  LDC R1, c[0x0][0x37c] ;  /* 0x0000df00ff017b82 */ /* 0x000fe20000000800 */
[----:B------:R-:W0:Y:S07]  /*0010*/  S2R R6, SR_TID.Y ;  /* 0x0000000000067919 */ /* 0x000e2e0000002200 */
[----:B------:R-:W1:Y:S01]  /*0020*/  LDC R3, c[0x0][0x360] ;  /* 0x0000d800ff037b82 */ /* 0x000e620000000800 */
[----:B------:R-:W2:Y:S01]  /*0030*/  LDCU.64 UR8, c[0x0][0x3b0] ;  /* 0x00007600ff0877ac */ /* 0x000ea20008000a00 */
[----:B------:R-:W1:Y:S01]  /*0040*/  S2R R0, SR_TID.X ;  /* 0x0000000000007919 */ /* 0x000e620000002100 */
[----:B------:R-:W3:Y:S01]  /*0050*/  LDCU UR7, c[0x0][0x3ac] ;  /* 0x00007580ff0777ac */ /* 0x000ee20008000800 */
[----:B------:R-:W4:Y:S04]  /*0060*/  S2R R9, SR_TID.Z ;  /* 0x0000000000097919 */ /* 0x000f280000002300 */
[----:B------:R-:W0:Y:S08]  /*0070*/  S2UR UR5, SR_CTAID.Y ;  /* 0x00000000000579c3 */ /* 0x000e300000002600 */
[----:B------:R-:W0:Y:S08]  /*0080*/  LDC R5, c[0x0][0x364] ;  /* 0x0000d900ff057b82 */ /* 0x000e300000000800 */
[----:B------:R-:W1:Y:S08]  /*0090*/  S2UR UR4, SR_CTAID.X ;  /* 0x00000000000479c3 */ /* 0x000e700000002500 */
[----:B------:R-:W4:Y:S08]  /*00a0*/  S2UR UR6, SR_CTAID.Z ;  /* 0x00000000000679c3 */ /* 0x000f300000002700 */
[----:B------:R-:W4:Y:S01]  /*00b0*/  LDC R2, c[0x0][0x368] ;  /* 0x0000da00ff027b82 */ /* 0x000f220000000800 */
[----:B0-----:R-:W-:-:S05]  /*00c0*/  IMAD R6, R5, UR5, R6 ;  /* 0x0000000505067c24 */ /* 0x001fca000f8e0206 */
[----:B--2---:R-:W-:Y:S01]  /*00d0*/  ISETP.GE.AND P0, PT, R6, UR8, PT ;  /* 0x0000000806007c0c */ /* 0x004fe2000bf06270 */
[----:B-1----:R-:W-:-:S05]  /*00e0*/  IMAD R0, R3, UR4, R0 ;  /* 0x0000000403007c24 */ /* 0x002fca000f8e0200 */
[----:B---3--:R-:W-:Y:S01]  /*00f0*/  ISETP.GE.OR P0, PT, R0, UR7, P0 ;  /* 0x0000000700007c0c */ /* 0x008fe20008706670 */
[----:B----4-:R-:W-:-:S05]  /*0100*/  IMAD R9, R2, UR6, R9 ;  /* 0x0000000602097c24 */ /* 0x010fca000f8e0209 */
[----:B------:R-:W-:-:S13]  /*0110*/  ISETP.GE.OR P0, PT, R9, UR9, P0 ;  /* 0x0000000909007c0c */ /* 0x000fda0008706670 */
[----:B------:R-:W-:Y:S05]  /*0120*/  @P0 EXIT ;  /* 0x000000000000094d */ /* 0x000fea0003800000 */
[----:B------:R-:W0:Y:S01]  /*0130*/  LDCU.64 UR4, c[0x0][0x3a0] ;  /* 0x00007400ff0477ac */ /* 0x000e220008000a00 */
[----:B------:R-:W1:Y:S01]  /*0140*/  LDC R7, c[0x0][0x3d0] ;  /* 0x0000f400ff077b82 */ /* 0x000e620000000800 */
[----:B------:R-:W2:Y:S01]  /*0150*/  LDCU UR6, c[0x0][0x3a8] ;  /* 0x00007500ff0677ac */ /* 0x000ea20008000800 */
[----:B------:R-:W3:Y:S06]  /*0160*/  LDCU.64 UR10, c[0x0][0x3d8] ;  /* 0x00007b00ff0a77ac */ /* 0x000eec0008000a00 */
[----:B------:R-:W4:Y:S01]  /*0170*/  LDC.64 R4, c[0x0][0x3c8] ;  /* 0x0000f200ff047b82 */ /* 0x000f220000000a00 */
[----:B------:R-:W5:Y:S01]  /*0180*/  LDCU UR9, c[0x0][0x3e0] ;  /* 0x00007c00ff0977ac */ /* 0x000f620008000800 */
[----:B------:R-:W4:Y:S06]  /*0190*/  LDCU.64 UR12, c[0x0][0x3b8] ;  /* 0x00007700ff0c77ac */ /* 0x000f2c0008000a00 */
[----:B------:R-:W4:Y:S01]  /*01a0*/  LDC.64 R16, c[0x0][0x380] ;  /* 0x0000e000ff107b82 */ /* 0x000f220000000a00 */
[----:B0-----:R-:W-:-:S02]  /*01b0*/  IMAD R2, R6, UR5, RZ ;  /* 0x0000000506027c24 */ /* 0x001fc4000f8e02ff */
[----:B------:R-:W-:Y:S02]  /*01c0*/  IMAD R8, R0, UR4, RZ ;  /* 0x0000000400087c24 */ /* 0x000fe4000f8e02ff */
[C---:B--2---:R-:W-:Y:S01]  /*01d0*/  IMAD R3, R9.reuse, UR6, RZ ;  /* 0x0000000609037c24 */ /* 0x044fe2000f8e02ff */
[----:B------:R-:W-:Y:S01]  /*01e0*/  I2FP.F32.S32 R2, R2 ;  /* 0x0000000200027245 */ /* 0x000fe20000201400 */
[----:B------:R-:W-:Y:S01]  /*01f0*/  IMAD R9, R9, UR8, R6 ;  /* 0x0000000809097c24 */ /* 0x000fe2000f8e0206 */
[----:B------:R-:W-:Y:S02]  /*0200*/  I2FP.F32.S32 R8, R8 ;  /* 0x0000000800087245 */ /* 0x000fe40000201400 */
[----:B------:R-:W-:Y:S01]  /*0210*/  I2FP.F32.S32 R11, R3 ;  /* 0x00000003000b7245 */ /* 0x000fe20000201400 */
[----:B---3--:R-:W-:Y:S01]  /*0220*/  FADD R10, R2, UR11 ;  /* 0x0000000b020a7e21 */ /* 0x008fe20008000000 */
[----:B-1----:R-:W-:Y:S01]  /*0230*/  ISETP.GE.AND P3, PT, R7, 0x1, PT ;  /* 0x000000010700780c */ /* 0x002fe20003f66270 */
[----:B------:R-:W0:Y:S01]  /*0240*/  LDC.64 R2, c[0x0][0x3c0] ;  /* 0x0000f000ff027b82 */ /* 0x000e220000000a00 */
[----:B------:R-:W-:Y:S01]  /*0250*/  FADD R8, R8, UR10 ;  /* 0x0000000a08087e21 */ /* 0x000fe20008000000 */
[----:B-----5:R-:W-:Y:S01]  /*0260*/  FADD R11, R11, UR9 ;  /* 0x000000090b0b7e21 */ /* 0x020fe20008000000 */
[----:B------:R-:W1:Y:S01]  /*0270*/  F2I.TRUNC.NTZ R25, R10 ;  /* 0x0000000a00197305 */ /* 0x000e62000020f100 */
[----:B------:R-:W-:Y:S01]  /*0280*/  IMAD R0, R9, UR7, R0 ;  /* 0x0000000709007c24 */ /* 0x000fe2000f8e0200 */
[----:B------:R-:W2:Y:S03]  /*0290*/  LDCU.64 UR6, c[0x0][0x358] ;  /* 0x00006b00ff0677ac */ /* 0x000ea60008000a00 */
[----:B------:R-:W-:-:S03]  /*02a0*/  IMAD R23, R0, R7, RZ ;  /* 0x0000000700177224 */ /* 0x000fc600078e02ff */
[----:B------:R-:W3:Y:S01]  /*02b0*/  F2I.TRUNC.NTZ R24, R11 ;  /* 0x0000000b00187305 */ /* 0x000ee2000020f100 */
[----:B----4-:R-:W-:-:S04]  /*02c0*/  IMAD.WIDE R16, R23, 0x4, R16 ;  /* 0x0000000417107825 */ /* 0x010fc800078e0210 */
[----:B-1----:R-:W-:-:S03]  /*02d0*/  IMAD.IADD R20, R25, 0x1, -R4 ;  /* 0x0000000119147824 */ /* 0x002fc600078e0a04 */
[----:B------:R-:W1:Y:S01]  /*02e0*/  F2I.TRUNC.NTZ R8, R8 ;  /* 0x0000000800087305 */ /* 0x000e62000020f100 */
[CC--:B------:R-:W-:Y:S02]  /*02f0*/  ISETP.GE.AND P1, PT, R25.reuse, R4.reuse, PT ;  /* 0x000000041900720c */ /* 0x0c0fe40003f26270 */
[----:B------:R-:W-:Y:S02]  /*0300*/  VIADDMNMX R25, R25, R4, UR13, PT ;  /* 0x0000000d19197e46 */ /* 0x000fe4000b800104 */
[----:B------:R-:W-:Y:S01]  /*0310*/  SEL R20, R20, RZ, P1 ;  /* 0x000000ff14147207 */ /* 0x000fe20000800000 */
[C---:B---3--:R-:W-:Y:S01]  /*0320*/  IMAD.IADD R21, R24.reuse, 0x1, -R5 ;  /* 0x0000000118157824 */ /* 0x048fe200078e0a05 */
[CC--:B------:R-:W-:Y:S02]  /*0330*/  ISETP.GE.AND P2, PT, R24.reuse, R5.reuse, PT ;  /* 0x000000051800720c */ /* 0x0c0fe40003f46270 */
[----:B0-----:R-:W-:Y:S02]  /*0340*/  VIADDMNMX R24, R24, R5, R2, PT ;  /* 0x0000000518187246 */ /* 0x001fe40003800102 */
[----:B------:R-:W-:Y:S01]  /*0350*/  SEL R21, R21, RZ, P2 ;  /* 0x000000ff15157207 */ /* 0x000fe20001000000 */
[C---:B-1----:R-:W-:Y:S01]  /*0360*/  IMAD.IADD R15, R8.reuse, 0x1, -R3 ;  /* 0x00000001080f7824 */ /* 0x042fe200078e0a03 */
[----:B------:R-:W-:-:S02]  /*0370*/  ISETP.GE.AND P0, PT, R8, R3, PT ;  /* 0x000000030800720c */ /* 0x000fc40003f06270 */
[----:B------:R-:W-:Y:S02]  /*0380*/  VIADDMNMX R22, R8, R3, UR12, PT ;  /* 0x0000000c08167e46 */ /* 0x000fe4000b800103 */
[----:B------:R-:W-:Y:S01]  /*0390*/  SEL R15, R15, RZ, P0 ;  /* 0x000000ff0f0f7207 */ /* 0x000fe20000000000 */
[----:B--2---:R-:W-:Y:S08]  /*03a0*/  @!P3 BRA `(.L_x_0) ;  /* 0x0000000000f0b947 */ /* 0x004ff00003800000 */
[C---:B------:R-:W-:Y:S01]  /*03b0*/  ISETP.GE.U32.AND P0, PT, R7.reuse, 0x10, PT ;  /* 0x000000100700780c */ /* 0x040fe20003f06070 */
[----:B------:R-:W-:Y:S01]  /*03c0*/  IMAD.MOV.U32 R5, RZ, RZ, RZ ;  /* 0x000000ffff057224 */ /* 0x000fe200078e00ff */
[----:B------:R-:W-:-:S04]  /*03d0*/  LOP3.LUT R6, R7, 0xf, RZ, 0xc0, !PT ;  /* 0x0000000f07067812 */ /* 0x000fc800078ec0ff */
[----:B------:R-:W-:-:S07]  /*03e0*/  ISETP.NE.AND P1, PT, R6, RZ, PT ;  /* 0x000000ff0600720c */ /* 0x000fce0003f25270 */
[----:B------:R-:W-:Y:S06]  /*03f0*/  @!P0 BRA `(.L_x_1) ;  /* 0x0000000000588947 */ /* 0x000fec0003800000 */
[----:B------:R-:W-:Y:S01]  /*0400*/  HFMA2 R4, -RZ, RZ, 0, 0 ;  /* 0x00000000ff047431 */ /* 0x000fe200000001ff */
[----:B------:R-:W-:-:S07]  /*0410*/  LOP3.LUT R5, R7, 0x7ffffff0, RZ, 0xc0, !PT ;  /* 0x7ffffff007057812 */ /* 0x000fce00078ec0ff */
.L_x_2:
[----:B0-----:R-:W-:-:S04]  /*0420*/  IMAD.WIDE.U32 R2, R4, 0x4, R16 ;  /* 0x0000000404027825 */ /* 0x001fc800078e0010 */
[----:B------:R-:W-:Y:S01]  /*0430*/  VIADD R4, R4, 0x10 ;  /* 0x0000001004047836 */ /* 0x000fe20000000000 */
[----:B------:R0:W-:Y:S04]  /*0440*/  STG.E desc[UR6][R2.64], RZ ;  /* 0x000000ff02007986 */ /* 0x0001e8000c101906 */
[----:B------:R0:W-:Y:S01]  /*0450*/  STG.E desc[UR6][R2.64+0x4], RZ ;  /* 0x000004ff02007986 */ /* 0x0001e2000c101906 */
[----:B------:R-:W-:-:S03]  /*0460*/  ISETP.NE.AND P0, PT, R4, R5, PT ;  /* 0x000000050400720c */ /* 0x000fc60003f05270 */
[----:B------:R0:W-:Y:S04]  /*0470*/  STG.E desc[UR6][R2.64+0x8], RZ ;  /* 0x000008ff02007986 */ /* 0x0001e8000c101906 */
        /* <DEDUP_REMOVED lines=12> */
[----:B------:R0:W-:Y:S01]  /*0540*/  STG.E desc[UR6][R2.64+0x3c], RZ ;  /* 0x00003cff02007986 */ /* 0x0001e2000c101906 */
[----:B------:R-:W-:Y:S05]  /*0550*/  @P0 BRA `(.L_x_2) ;  /* 0xfffffffc00b00947 */ /* 0x000fea000383ffff */
.L_x_1:
[----:B------:R-:W-:Y:S05]  /*0560*/  @!P1 BRA `(.L_x_0) ;  /* 0x0000000000809947 */ /* 0x000fea0003800000 */
[----:B------:R-:W-:Y:S02]  /*0570*/  ISETP.GE.U32.AND P0, PT, R6, 0x8, PT ;  /* 0x000000080600780c */ /* 0x000fe40003f06070 */
[----:B------:R-:W-:-:S04]  /*0580*/  LOP3.LUT R4, R7, 0x7, RZ, 0xc0, !PT ;  /* 0x0000000707047812 */ /* 0x000fc800078ec0ff */
[----:B------:R-:W-:-:S07]  /*0590*/  ISETP.NE.AND P1, PT, R4, RZ, PT ;  /* 0x000000ff0400720c */ /* 0x000fce0003f25270 */
[----:B------:R-:W-:Y:S06]  /*05a0*/  @!P0 BRA `(.L_x_3) ;  /* 0x0000000000288947 */ /* 0x000fec0003800000 */
[----:B0-----:R-:W-:-:S04]  /*05b0*/  IMAD.WIDE.U32 R2, R5, 0x4, R16 ;  /* 0x0000000405027825 */ /* 0x001fc800078e0010 */
[----:B------:R-:W-:Y:S01]  /*05c0*/  VIADD R5, R5, 0x8 ;  /* 0x0000000805057836 */ /* 0x000fe20000000000 */
[----:B------:R1:W-:Y:S04]  /*05d0*/  STG.E desc[UR6][R2.64], RZ ;  /* 0x000000ff02007986 */ /* 0x0003e8000c101906 */
[----:B------:R1:W-:Y:S04]  /*05e0*/  STG.E desc[UR6][R2.64+0x4], RZ ;  /* 0x000004ff02007986 */ /* 0x0003e8000c101906 */
[----:B------:R1:W-:Y:S04]  /*05f0*/  STG.E desc[UR6][R2.64+0x8], RZ ;  /* 0x000008ff02007986 */ /* 0x0003e8000c101906 */
[----:B------:R1:W-:Y:S04]  /*0600*/  STG.E desc[UR6][R2.64+0xc], RZ ;  /* 0x00000cff02007986 */ /* 0x0003e8000c101906 */
[----:B------:R1:W-:Y:S04]  /*0610*/  STG.E desc[UR6][R2.64+0x10], RZ ;  /* 0x000010ff02007986 */ /* 0x0003e8000c101906 */
[----:B------:R1:W-:Y:S04]  /*0620*/  STG.E desc[UR6][R2.64+0x14], RZ ;  /* 0x000014ff02007986 */ /* 0x0003e8000c101906 */
[----:B------:R1:W-:Y:S04]  /*0630*/  STG.E desc[UR6][R2.64+0x18], RZ ;  /* 0x000018ff02007986 */ /* 0x0003e8000c101906 */
[----:B------:R1:W-:Y:S02]  /*0640*/  STG.E desc[UR6][R2.64+0x1c], RZ ;  /* 0x00001cff02007986 */ /* 0x0003e4000c101906 */
.L_x_3:
[----:B------:R-:W-:Y:S05]  /*0650*/  @!P1 BRA `(.L_x_0) ;  /* 0x0000000000449947 */ /* 0x000fea0003800000 */
[----:B------:R-:W-:Y:S02]  /*0660*/  ISETP.GE.U32.AND P0, PT, R4, 0x4, PT ;  /* 0x000000040400780c */ /* 0x000fe40003f06070 */
[----:B------:R-:W-:-:S04]  /*0670*/  LOP3.LUT R7, R7, 0x3, RZ, 0xc0, !PT ;  /* 0x0000000307077812 */ /* 0x000fc800078ec0ff */
[----:B------:R-:W-:-:S07]  /*0680*/  ISETP.NE.AND P1, PT, R7, RZ, PT ;  /* 0x000000ff0700720c */ /* 0x000fce0003f25270 */
[----:B01----:R-:W-:-:S04]  /*0690*/  @P0 IMAD.WIDE.U32 R2, R5, 0x4, R16 ;  /* 0x0000000405020825 */ /* 0x003fc800078e0010 */
[----:B------:R-:W-:Y:S01]  /*06a0*/  @P0 VIADD R5, R5, 0x4 ;  /* 0x0000000405050836 */ /* 0x000fe20000000000 */
[----:B------:R2:W-:Y:S04]  /*06b0*/  @P0 STG.E desc[UR6][R2.64], RZ ;  /* 0x000000ff02000986 */ /* 0x0005e8000c101906 */
[----:B------:R2:W-:Y:S04]  /*06c0*/  @P0 STG.E desc[UR6][R2.64+0x4], RZ ;  /* 0x000004ff02000986 */ /* 0x0005e8000c101906 */
[----:B------:R2:W-:Y:S04]  /*06d0*/  @P0 STG.E desc[UR6][R2.64+0x8], RZ ;  /* 0x000008ff02000986 */ /* 0x0005e8000c101906 */
[----:B------:R2:W-:Y:S01]  /*06e0*/  @P0 STG.E desc[UR6][R2.64+0xc], RZ ;  /* 0x00000cff02000986 */ /* 0x0005e2000c101906 */
[----:B------:R-:W-:Y:S05]  /*06f0*/  @!P1 BRA `(.L_x_0) ;  /* 0x00000000001c9947 */ /* 0x000fea0003800000 */
[----:B------:R-:W-:-:S05]  /*0700*/  UMOV UR4, URZ ;  /* 0x000000ff00047c82 */ /* 0x000fca0008000000 */
.L_x_4:
[----:B--2---:R-:W-:Y:S01]  /*0710*/  IMAD.WIDE.U32 R2, R5, 0x4, R16 ;  /* 0x0000000405027825 */ /* 0x004fe200078e0010 */
[----:B------:R-:W-:-:S03]  /*0720*/  UIADD3 UR4, UPT, UPT, UR4, 0x1, URZ ;  /* 0x0000000104047890 */ /* 0x000fc6000fffe0ff */
[----:B------:R-:W-:Y:S01]  /*0730*/  VIADD R5, R5, 0x1 ;  /* 0x0000000105057836 */ /* 0x000fe20000000000 */
[----:B------:R3:W-:Y:S02]  /*0740*/  STG.E desc[UR6][R2.64], RZ ;  /* 0x000000ff02007986 */ /* 0x0007e4000c101906 */
[----:B------:R-:W-:-:S13]  /*0750*/  ISETP.NE.AND P0, PT, R7, UR4, PT ;  /* 0x0000000407007c0c */ /* 0x000fda000bf05270 */
[----:B---3--:R-:W-:Y:S05]  /*0760*/  @P0 BRA `(.L_x_4) ;  /* 0xfffffffc00e80947 */ /* 0x008fea000383ffff */
.L_x_0:
[----:B------:R-:W3:Y:S01]  /*0770*/  LDC.64 R10, c[0x0][0x398] ;  /* 0x0000e600ff0a7b82 */ /* 0x000ee20000000a00 */
[----:B012---:R-:W-:-:S04]  /*0780*/  IMAD R2, R21, UR13, R20 ;  /* 0x0000000d15027c24 */ /* 0x007fc8000f8e0214 */
[----:B------:R-:W-:-:S04]  /*0790*/  IMAD R3, R2, UR12, R15 ;  /* 0x0000000c02037c24 */ /* 0x000fc8000f8e020f */
[----:B---3--:R-:W-:-:S06]  /*07a0*/  IMAD.WIDE R10, R3, 0x4, R10 ;  /* 0x00000004030a7825 */ /* 0x008fcc00078e020a */
[----:B------:R-:W2:Y:S01]  /*07b0*/  LDG.E R10, desc[UR6][R10.64] ;  /* 0x000000060a0a7981 */ /* 0x000ea2000c1e1900 */
[----:B------:R-:W-:Y:S01]  /*07c0*/  ISETP.GT.AND P0, PT, R21, R24, PT ;  /* 0x000000181500720c */ /* 0x000fe20003f04270 */
[----:B------:R-:W-:Y:S01]  /*07d0*/  BSSY.RECONVERGENT B0, `(.L_x_5) ;  /* 0x00000e5000007945 */ /* 0x000fe20003800200 */
[----:B--2---:R-:W-:-:S11]  /*07e0*/  MOV R14, R10 ;  /* 0x0000000a000e7202 */ /* 0x004fd60000000f00 */
[----:B------:R-:W-:Y:S05]  /*07f0*/  @P0 BRA `(.L_x_6) ;  /* 0x0000000c00880947 */ /* 0x000fea0003800000 */
[----:B------:R-:W-:Y:S01]  /*0800*/  IADD3 R7, PT, PT, R22, 0x1, -R15 ;  /* 0x0000000116077810 */ /* 0x000fe20007ffe80f */
[----:B------:R-:W-:Y:S02]  /*0810*/  IMAD.MOV.U32 R5, RZ, RZ, R21 ;  /* 0x000000ffff057224 */ /* 0x000fe400078e0015 */
[----:B------:R-:W-:Y:S01]  /*0820*/  IMAD.MOV.U32 R14, RZ, RZ, R10 ;  /* 0x000000ffff0e7224 */ /* 0x000fe200078e000a */
[C---:B------:R-:W-:Y:S02]  /*0830*/  LOP3.LUT R18, R7.reuse, 0xf, RZ, 0xc0, !PT ;  /* 0x0000000f07127812 */ /* 0x040fe400078ec0ff */
[C---:B------:R-:W-:Y:S02]  /*0840*/  LOP3.LUT R19, R7.reuse, 0x7, RZ, 0xc0, !PT ;  /* 0x0000000707137812 */ /* 0x040fe400078ec0ff */
[C---:B------:R-:W-:Y:S01]  /*0850*/  LOP3.LUT R6, R7.reuse, 0xfffffff0, RZ, 0xc0, !PT ;  /* 0xfffffff007067812 */ /* 0x040fe200078ec0ff */
[----:B------:R-:W-:Y:S01]  /*0860*/  VIADD R2, R18, 0xffffffff ;  /* 0xffffffff12027836 */ /* 0x000fe20000000000 */
[----:B------:R-:W-:Y:S01]  /*0870*/  LOP3.LUT R7, R7, 0x3, RZ, 0xc0, !PT ;  /* 0x0000000307077812 */ /* 0x000fe200078ec0ff */
[----:B------:R-:W-:-:S03]  /*0880*/  VIADD R3, R19, 0xffffffff ;  /* 0xffffffff13037836 */ /* 0x000fc60000000000 */
[----:B------:R-:W-:Y:S02]  /*0890*/  ISETP.GE.U32.AND P0, PT, R2, 0x7, PT ;  /* 0x000000070200780c */ /* 0x000fe40003f06070 */
[----:B------:R-:W-:-:S13]  /*08a0*/  ISETP.GE.U32.AND P1, PT, R3, 0x3, PT ;  /* 0x000000030300780c */ /* 0x000fda0003f26070 */
.L_x_19:
[----:B------:R-:W-:Y:S01]  /*08b0*/  ISETP.GT.AND P2, PT, R20, R25, PT ;  /* 0x000000191400720c */ /* 0x000fe20003f44270 */
[----:B------:R-:W-:-:S12]  /*08c0*/  BSSY.RECONVERGENT B1, `(.L_x_7) ;  /* 0x00000d2000017945 */ /* 0x000fd80003800200 */
[----:B------:R-:W-:Y:S05]  /*08d0*/  @P2 BRA `(.L_x_8) ;  /* 0x0000000c00402947 */ /* 0x000fea0003800000 */
[----:B------:R-:W-:-:S07]  /*08e0*/  MOV R8, R20 ;  /* 0x0000001400087202 */ /* 0x000fce0000000f00 */
.L_x_18:
[----:B------:R-:W-:Y:S01]  /*08f0*/  ISETP.GE.AND P2, PT, R22, R15, PT ;  /* 0x0000000f1600720c */ /* 0x000fe20003f46270 */
[----:B------:R-:W-:-:S12]  /*0900*/  BSSY.RECONVERGENT B2, `(.L_x_9) ;  /* 0x00000ca000027945 */ /* 0x000fd80003800200 */
[----:B------:R-:W-:Y:S05]  /*0910*/  @!P2 BRA `(.L_x_10) ;  /* 0x0000000c0020a947 */ /* 0x000fea0003800000 */
[----:B------:R-:W0:Y:S01]  /*0920*/  LDCU.64 UR8, c[0x0][0x3b8] ;  /* 0x00007700ff0877ac */ /* 0x000e220008000a00 */
[--C-:B------:R-:W-:Y:S01]  /*0930*/  IMAD.IADD R2, R22, 0x1, -R15.reuse ;  /* 0x0000000116027824 */ /* 0x100fe200078e0a0f */
[----:B------:R-:W-:Y:S01]  /*0940*/  BSSY.RECONVERGENT B3, `(.L_x_11) ;  /* 0x0000061000037945 */ /* 0x000fe20003800200 */
[----:B------:R-:W-:Y:S01]  /*0950*/  ISETP.NE.AND P2, PT, R18, RZ, PT ;  /* 0x000000ff1200720c */ /* 0x000fe20003f45270 */
[----:B------:R-:W-:Y:S02]  /*0960*/  IMAD.MOV.U32 R4, RZ, RZ, R15 ;  /* 0x000000ffff047224 */ /* 0x000fe400078e000f */
[----:B------:R-:W-:Y:S01]  /*0970*/  ISETP.GE.U32.AND P3, PT, R2, 0xf, PT ;  /* 0x0000000f0200780c */ /* 0x000fe20003f66070 */
[----:B0-----:R-:W-:-:S06]  /*0980*/  UIMAD UR4, UR8, UR9, URZ ;  /* 0x00000009080472a4 */ /* 0x001fcc000f8e02ff */
[----:B------:R-:W-:-:S04]  /*0990*/  IMAD R9, R5, UR4, RZ ;  /* 0x0000000405097c24 */ /* 0x000fc8000f8e02ff */
[----:B------:R-:W-:Y:S02]  /*09a0*/  IMAD R9, R8, UR8, R9 ;  /* 0x0000000808097c24 */ /* 0x000fe4000f8e0209 */
[----:B------:R-:W-:Y:S05]  /*09b0*/  @!P3 BRA `(.L_x_12) ;  /* 0x000000040064b947 */ /* 0x000fea0003800000 */
[----:B------:R-:W-:Y:S02]  /*09c0*/  IMAD.MOV.U32 R11, RZ, RZ, RZ ;  /* 0x000000ffff0b7224 */ /* 0x000fe400078e00ff */
[----:B------:R-:W-:-:S07]  /*09d0*/  IMAD.MOV.U32 R4, RZ, RZ, R15 ;  /* 0x000000ffff047224 */ /* 0x000fce00078e000f */
.L_x_13:
[----:B------:R-:W0:Y:S01]  /*09e0*/  LDC.64 R2, c[0x0][0x398] ;  /* 0x0000e600ff027b82 */ /* 0x000e220000000a00 */
[----:B------:R-:W-:-:S05]  /*09f0*/  IADD3 R13, PT, PT, R9, R4, RZ ;  /* 0x00000004090d7210 */ /* 0x000fca0007ffe0ff */
[----:B0-----:R-:W-:-:S05]  /*0a00*/  IMAD.WIDE R2, R13, 0x4, R2 ;  /* 0x000000040d027825 */ /* 0x001fca00078e0202 */
[----:B------:R-:W2:Y:S04]  /*0a10*/  LDG.E R35, desc[UR6][R2.64] ;  /* 0x0000000602237981 */ /* 0x000ea8000c1e1900 */
[----:B------:R-:W3:Y:S04]  /*0a20*/  LDG.E R33, desc[UR6][R2.64+0x4] ;  /* 0x0000040602217981 */ /* 0x000ee8000c1e1900 */
[----:B------:R-:W4:Y:S04]  /*0a30*/  LDG.E R32, desc[UR6][R2.64+0x8] ;  /* 0x0000080602207981 */ /* 0x000f28000c1e1900 */
[----:B------:R-:W5:Y:S04]  /*0a40*/  LDG.E R31, desc[UR6][R2.64+0xc] ;  /* 0x00000c06021f7981 */ /* 0x000f68000c1e1900 */
[----:B------:R-:W5:Y:S04]  /*0a50*/  LDG.E R30, desc[UR6][R2.64+0x10] ;  /* 0x00001006021e7981 */ /* 0x000f68000c1e1900 */
[----:B------:R-:W5:Y:S04]  /*0a60*/  LDG.E R29, desc[UR6][R2.64+0x14] ;  /* 0x00001406021d7981 */ /* 0x000f68000c1e1900 */
[----:B------:R-:W5:Y:S04]  /*0a70*/  LDG.E R28, desc[UR6][R2.64+0x18] ;  /* 0x00001806021c7981 */ /* 0x000f68000c1e1900 */
[----:B------:R-:W5:Y:S04]  /*0a80*/  LDG.E R27, desc[UR6][R2.64+0x1c] ;  /* 0x00001c06021b7981 */ /* 0x000f68000c1e1900 */
[----:B------:R-:W5:Y:S04]  /*0a90*/  LDG.E R26, desc[UR6][R2.64+0x20] ;  /* 0x00002006021a7981 */ /* 0x000f68000c1e1900 */
[----:B------:R-:W5:Y:S04]  /*0aa0*/  LDG.E R13, desc[UR6][R2.64+0x24] ;  /* 0x00002406020d7981 */ /* 0x000f68000c1e1900 */
[----:B------:R-:W5:Y:S01]  /*0ab0*/  LDG.E R12, desc[UR6][R2.64+0x28] ;  /* 0x00002806020c7981 */ /* 0x000f62000c1e1900 */
[----:B--2---:R-:W-:-:S02]  /*0ac0*/  FSETP.GT.AND P3, PT, R35, R10, PT ;  /* 0x0000000a2300720b */ /* 0x004fc40003f64000 */
[C---:B------:R-:W-:Y:S02]  /*0ad0*/  FSETP.GEU.AND P4, PT, R35.reuse, R14, PT ;  /* 0x0000000e2300720b */ /* 0x040fe40003f8e000 */
[C---:B------:R-:W-:Y:S02]  /*0ae0*/  FSEL R34, R35.reuse, R10, P3 ;  /* 0x0000000a23227208 */ /* 0x040fe40001800000 */
[----:B------:R-:W-:Y:S01]  /*0af0*/  FSEL R14, R35, R14, !P4 ;  /* 0x0000000e230e7208 */ /* 0x000fe20006000000 */
[----:B------:R-:W2:Y:S01]  /*0b00*/  LDG.E R10, desc[UR6][R2.64+0x2c] ;  /* 0x00002c06020a7981 */ /* 0x000ea2000c1e1900 */
[C---:B---3--:R-:W-:Y:S02]  /*0b10*/  FSETP.GT.AND P3, PT, R33.reuse, R34, PT ;  /* 0x000000222100720b */ /* 0x048fe40003f64000 */
[C---:B------:R-:W-:Y:S02]  /*0b20*/  FSETP.GEU.AND P4, PT, R33.reuse, R14, PT ;  /* 0x0000000e2100720b */ /* 0x040fe40003f8e000 */
[----:B------:R-:W-:-:S02]  /*0b30*/  FSEL R35, R33, R34, P3 ;  /* 0x0000002221237208 */ /* 0x000fc40001800000 */
[----:B------:R-:W-:Y:S02]  /*0b40*/  FSEL R33, R33, R14, !P4 ;  /* 0x0000000e21217208 */ /* 0x000fe40006000000 */
[----:B------:R-:W3:Y:S01]  /*0b50*/  LDG.E R14, desc[UR6][R2.64+0x30] ;  /* 0x00003006020e7981 */ /* 0x000ee2000c1e1900 */
[C---:B----4-:R-:W-:Y:S02]  /*0b60*/  FSETP.GT.AND P3, PT, R32.reuse, R35, PT ;  /* 0x000000232000720b */ /* 0x050fe40003f64000 */
[C---:B------:R-:W-:Y:S02]  /*0b70*/  FSETP.GEU.AND P4, PT, R32.reuse, R33, PT ;  /* 0x000000212000720b */ /* 0x040fe40003f8e000 */
[C---:B------:R-:W-:Y:S02]  /*0b80*/  FSEL R34, R32.reuse, R35, P3 ;  /* 0x0000002320227208 */ /* 0x040fe40001800000 */
[----:B------:R-:W-:Y:S02]  /*0b90*/  FSEL R36, R32, R33, !P4 ;  /* 0x0000002120247208 */ /* 0x000fe40006000000 */
[----:B------:R-:W4:Y:S01]  /*0ba0*/  LDG.E R32, desc[UR6][R2.64+0x34] ;  /* 0x0000340602207981 */ /* 0x000f22000c1e1900 */
[----:B-----5:R-:W-:-:S02]  /*0bb0*/  FSETP.GT.AND P3, PT, R31, R34, PT ;  /* 0x000000221f00720b */ /* 0x020fc40003f64000 */
[C---:B------:R-:W-:Y:S01]  /*0bc0*/  FSETP.GEU.AND P4, PT, R31.reuse, R36, PT ;  /* 0x000000241f00720b */ /* 0x040fe20003f8e000 */
[----:B------:R-:W5:Y:S01]  /*0bd0*/  LDG.E R33, desc[UR6][R2.64+0x3c] ;  /* 0x00003c0602217981 */ /* 0x000f62000c1e1900 */
[C---:B------:R-:W-:Y:S02]  /*0be0*/  FSEL R35, R31.reuse, R34, P3 ;  /* 0x000000221f237208 */ /* 0x040fe40001800000 */
[----:B------:R-:W-:Y:S02]  /*0bf0*/  FSEL R37, R31, R36, !P4 ;  /* 0x000000241f257208 */ /* 0x000fe40006000000 */
[----:B------:R0:W5:Y:S01]  /*0c00*/  LDG.E R31, desc[UR6][R2.64+0x38] ;  /* 0x00003806021f7981 */ /* 0x000162000c1e1900 */
[C---:B------:R-:W-:Y:S02]  /*0c10*/  FSETP.GT.AND P3, PT, R30.reuse, R35, PT ;  /* 0x000000231e00720b */ /* 0x040fe40003f64000 */
[C---:B------:R-:W-:Y:S02]  /*0c20*/  FSETP.GEU.AND P4, PT, R30.reuse, R37, PT ;  /* 0x000000251e00720b */ /* 0x040fe40003f8e000 */
[----:B------:R-:W-:-:S02]  /*0c30*/  FSEL R34, R30, R35, P3 ;  /* 0x000000231e227208 */ /* 0x000fc40001800000 */
[----:B------:R-:W-:Y:S02]  /*0c40*/  FSEL R30, R30, R37, !P4 ;  /* 0x000000251e1e7208 */ /* 0x000fe40006000000 */
[C---:B------:R-:W-:Y:S02]  /*0c50*/  FSETP.GT.AND P3, PT, R29.reuse, R34, PT ;  /* 0x000000221d00720b */ /* 0x040fe40003f64000 */
[C---:B------:R-:W-:Y:S02]  /*0c60*/  FSETP.GEU.AND P4, PT, R29.reuse, R30, PT ;  /* 0x0000001e1d00720b */ /* 0x040fe40003f8e000 */
[C---:B------:R-:W-:Y:S02]  /*0c70*/  FSEL R35, R29.reuse, R34, P3 ;  /* 0x000000221d237208 */ /* 0x040fe40001800000 */
[----:B------:R-:W-:Y:S02]  /*0c80*/  FSEL R29, R29, R30, !P4 ;  /* 0x0000001e1d1d7208 */ /* 0x000fe40006000000 */
[----:B------:R-:W-:-:S02]  /*0c90*/  FSETP.GT.AND P3, PT, R28, R35, PT ;  /* 0x000000231c00720b */ /* 0x000fc40003f64000 */
[C---:B------:R-:W-:Y:S02]  /*0ca0*/  FSETP.GEU.AND P4, PT, R28.reuse, R29, PT ;  /* 0x0000001d1c00720b */ /* 0x040fe40003f8e000 */
[C---:B0-----:R-:W-:Y:S02]  /*0cb0*/  FSEL R2, R28.reuse, R35, P3 ;  /* 0x000000231c027208 */ /* 0x041fe40001800000 */
[----:B------:R-:W-:Y:S02]  /*0cc0*/  FSEL R28, R28, R29, !P4 ;  /* 0x0000001d1c1c7208 */ /* 0x000fe40006000000 */
        /* <DEDUP_REMOVED lines=10> */
[C---:B------:R-:W-:Y:S02]  /*0d70*/  FSEL R3, R13.reuse, R2, P3 ;  /* 0x000000020d037208 */ /* 0x040fe40001800000 */
[----:B------:R-:W-:Y:S02]  /*0d80*/  FSEL R13, R13, R26, !P4 ;  /* 0x0000001a0d0d7208 */ /* 0x000fe40006000000 */
[C---:B------:R-:W-:Y:S02]  /*0d90*/  FSETP.GT.AND P3, PT, R12.reuse, R3, PT ;  /* 0x000000030c00720b */ /* 0x040fe40003f64000 */
[C---:B------:R-:W-:Y:S02]  /*0da0*/  FSETP.GEU.AND P4, PT, R12.reuse, R13, PT ;  /* 0x0000000d0c00720b */ /* 0x040fe40003f8e000 */
[----:B------:R-:W-:-:S02]  /*0db0*/  FSEL R3, R12, R3, P3 ;  /* 0x000000030c037208 */ /* 0x000fc40001800000 */
[----:B------:R-:W-:Y:S01]  /*0dc0*/  FSEL R13, R12, R13, !P4 ;  /* 0x0000000d0c0d7208 */ /* 0x000fe20006000000 */
[----:B------:R-:W-:-:S05]  /*0dd0*/  VIADD R11, R11, 0x10 ;  /* 0x000000100b0b7836 */ /* 0x000fca0000000000 */
[----:B------:R-:W-:Y:S01]  /*0de0*/  ISETP.NE.AND P5, PT, R11, R6, PT ;  /* 0x000000060b00720c */ /* 0x000fe20003fa5270 */
[----:B------:R-:W-:Y:S01]  /*0df0*/  VIADD R4, R4, 0x10 ;  /* 0x0000001004047836 */ /* 0x000fe20000000000 */
[C---:B--2---:R-:W-:Y:S02]  /*0e00*/  FSETP.GT.AND P3, PT, R10.reuse, R3, PT ;  /* 0x000000030a00720b */ /* 0x044fe40003f64000 */
[C---:B------:R-:W-:Y:S02]  /*0e10*/  FSETP.GEU.AND P4, PT, R10.reuse, R13, PT ;  /* 0x0000000d0a00720b */ /* 0x040fe40003f8e000 */
[C---:B------:R-:W-:Y:S02]  /*0e20*/  FSEL R3, R10.reuse, R3, P3 ;  /* 0x000000030a037208 */ /* 0x040fe40001800000 */
[----:B------:R-:W-:Y:S02]  /*0e30*/  FSEL R13, R10, R13, !P4 ;  /* 0x0000000d0a0d7208 */ /* 0x000fe40006000000 */
[----:B---3--:R-:W-:-:S02]  /*0e40*/  FSETP.GT.AND P3, PT, R14, R3, PT ;  /* 0x000000030e00720b */ /* 0x008fc40003f64000 */
[C---:B------:R-:W-:Y:S02]  /*0e50*/  FSETP.GEU.AND P4, PT, R14.reuse, R13, PT ;  /* 0x0000000d0e00720b */ /* 0x040fe40003f8e000 */
[C---:B------:R-:W-:Y:S02]  /*0e60*/  FSEL R3, R14.reuse, R3, P3 ;  /* 0x000000030e037208 */ /* 0x040fe40001800000 */
[----:B------:R-:W-:Y:S02]  /*0e70*/  FSEL R13, R14, R13, !P4 ;  /* 0x0000000d0e0d7208 */ /* 0x000fe40006000000 */
[C---:B----4-:R-:W-:Y:S02]  /*0e80*/  FSETP.GT.AND P3, PT, R32.reuse, R3, PT ;  /* 0x000000032000720b */ /* 0x050fe40003f64000 */
[C---:B------:R-:W-:Y:S02]  /*0e90*/  FSETP.GEU.AND P4, PT, R32.reuse, R13, PT ;  /* 0x0000000d2000720b */ /* 0x040fe40003f8e000 */
[----:B------:R-:W-:-:S02]  /*0ea0*/  FSEL R2, R32, R3, P3 ;  /* 0x0000000320027208 */ /* 0x000fc40001800000 */
[----:B------:R-:W-:Y:S02]  /*0eb0*/  FSEL R32, R32, R13, !P4 ;  /* 0x0000000d20207208 */ /* 0x000fe40006000000 */
[C---:B-----5:R-:W-:Y:S02]  /*0ec0*/  FSETP.GT.AND P3, PT, R31.reuse, R2, PT ;  /* 0x000000021f00720b */ /* 0x060fe40003f64000 */
[C---:B------:R-:W-:Y:S02]  /*0ed0*/  FSETP.GEU.AND P4, PT, R31.reuse, R32, PT ;  /* 0x000000201f00720b */ /* 0x040fe40003f8e000 */
[C---:B------:R-:W-:Y:S02]  /*0ee0*/  FSEL R2, R31.reuse, R2, P3 ;  /* 0x000000021f027208 */ /* 0x040fe40001800000 */
[----:B------:R-:W-:Y:S02]  /*0ef0*/  FSEL R14, R31, R32, !P4 ;  /* 0x000000201f0e7208 */ /* 0x000fe40006000000 */
[----:B------:R-:W-:-:S02]  /*0f00*/  FSETP.GT.AND P3, PT, R33, R2, PT ;  /* 0x000000022100720b */ /* 0x000fc40003f64000 */
[C---:B------:R-:W-:Y:S02]  /*0f10*/  FSETP.GEU.AND P4, PT, R33.reuse, R14, PT ;  /* 0x0000000e2100720b */ /* 0x040fe40003f8e000 */
[C---:B------:R-:W-:Y:S02]  /*0f20*/  FSEL R10, R33.reuse, R2, P3 ;  /* 0x00000002210a7208 */ /* 0x040fe40001800000 */
[----:B------:R-:W-:Y:S01]  /*0f30*/  FSEL R14, R33, R14, !P4 ;  /* 0x0000000e210e7208 */ /* 0x000fe20006000000 */
[----:B------:R-:W-:Y:S08]  /*0f40*/  @P5 BRA `(.L_x_13) ;  /* 0xfffffff800a45947 */ /* 0x000ff0000383ffff */
.L_x_12:
[----:B------:R-:W-:Y:S05]  /*0f50*/  BSYNC.RECONVERGENT B3 ;  /* 0x0000000000037941 */ /* 0x000fea0003800200 */
.L_x_11:
[----:B------:R-:W-:Y:S05]  /*0f60*/  @!P2 BRA `(.L_x_10) ;  /* 0x00000004008ca947 */ /* 0x000fea0003800000 */
[----:B------:R-:W-:Y:S01]  /*0f70*/  BSSY.RECONVERGENT B3, `(.L_x_14) ;  /* 0x000002f000037945 */ /* 0x000fe20003800200 */
[----:B------:R-:W-:-:S03]  /*0f80*/  ISETP.NE.AND P2, PT, R19, RZ, PT ;  /* 0x000000ff1300720c */ /* 0x000fc60003f45270 */
[----:B------:R-:W-:Y:S10]  /*0f90*/  @!P0 BRA `(.L_x_15) ;  /* 0x0000000000b08947 */ /* 0x000ff40003800000 */
[----:B------:R-:W0:Y:S01]  /*0fa0*/  LDC.64 R2, c[0x0][0x398] ;  /* 0x0000e600ff027b82 */ /* 0x000e220000000a00 */
[----:B------:R-:W-:-:S04]  /*0fb0*/  IMAD.IADD R11, R9, 0x1, R4 ;  /* 0x00000001090b7824 */ /* 0x000fc800078e0204 */
        /* <DEDUP_REMOVED lines=8> */
[----:B------:R0:W5:Y:S01]  /*1040*/  LDG.E R26, desc[UR6][R2.64+0x1c] ;  /* 0x00001c06021a7981 */ /* 0x000162000c1e1900 */
[----:B------:R-:W-:Y:S01]  /*1050*/  VIADD R4, R4, 0x8 ;  /* 0x0000000804047836 */ /* 0x000fe20000000000 */
[----:B--2---:R-:W-:-:S02]  /*1060*/  FSETP.GT.AND P3, PT, R27, R10, PT ;  /* 0x0000000a1b00720b */ /* 0x004fc40003f64000 */
[C---:B------:R-:W-:Y:S02]  /*1070*/  FSETP.GEU.AND P4, PT, R27.reuse, R14, PT ;  /* 0x0000000e1b00720b */ /* 0x040fe40003f8e000 */
[C---:B------:R-:W-:Y:S02]  /*1080*/  FSEL R10, R27.reuse, R10, P3 ;  /* 0x0000000a1b0a7208 */ /* 0x040fe40001800000 */
[----:B------:R-:W-:Y:S02]  /*1090*/  FSEL R14, R27, R14, !P4 ;  /* 0x0000000e1b0e7208 */ /* 0x000fe40006000000 */
[C---:B---3--:R-:W-:Y:S02]  /*10a0*/  FSETP.GT.AND P3, PT, R29.reuse, R10, PT ;  /* 0x0000000a1d00720b */ /* 0x048fe40003f64000 */
[C---:B------:R-:W-:Y:S02]  /*10b0*/  FSETP.GEU.AND P4, PT, R29.reuse, R14, PT ;  /* 0x0000000e1d00720b */ /* 0x040fe40003f8e000 */
[----:B------:R-:W-:-:S02]  /*10c0*/  FSEL R10, R29, R10, P3 ;  /* 0x0000000a1d0a7208 */ /* 0x000fc40001800000 */
[----:B------:R-:W-:Y:S02]  /*10d0*/  FSEL R14, R29, R14, !P4 ;  /* 0x0000000e1d0e7208 */ /* 0x000fe40006000000 */
[C---:B----4-:R-:W-:Y:S02]  /*10e0*/  FSETP.GT.AND P3, PT, R31.reuse, R10, PT ;  /* 0x0000000a1f00720b */ /* 0x050fe40003f64000 */
[C---:B------:R-:W-:Y:S02]  /*10f0*/  FSETP.GEU.AND P4, PT, R31.reuse, R14, PT ;  /* 0x0000000e1f00720b */ /* 0x040fe40003f8e000 */
[C---:B------:R-:W-:Y:S02]  /*1100*/  FSEL R10, R31.reuse, R10, P3 ;  /* 0x0000000a1f0a7208 */ /* 0x040fe40001800000 */
[----:B------:R-:W-:Y:S02]  /*1110*/  FSEL R14, R31, R14, !P4 ;  /* 0x0000000e1f0e7208 */ /* 0x000fe40006000000 */
[----:B-----5:R-:W-:-:S02]  /*1120*/  FSETP.GT.AND P3, PT, R33, R10, PT ;  /* 0x0000000a2100720b */ /* 0x020fc40003f64000 */
[C---:B------:R-:W-:Y:S02]  /*1130*/  FSETP.GEU.AND P4, PT, R33.reuse, R14, PT ;  /* 0x0000000e2100720b */ /* 0x040fe40003f8e000 */
[C---:B------:R-:W-:Y:S02]  /*1140*/  FSEL R10, R33.reuse, R10, P3 ;  /* 0x0000000a210a7208 */ /* 0x040fe40001800000 */
[----:B------:R-:W-:Y:S02]  /*1150*/  FSEL R14, R33, R14, !P4 ;  /* 0x0000000e210e7208 */ /* 0x000fe40006000000 */
[C---:B------:R-:W-:Y:S02]  /*1160*/  FSETP.GT.AND P3, PT, R13.reuse, R10, PT ;  /* 0x0000000a0d00720b */ /* 0x040fe40003f64000 */
[C---:B------:R-:W-:Y:S02]  /*1170*/  FSETP.GEU.AND P4, PT, R13.reuse, R14, PT ;  /* 0x0000000e0d00720b */ /* 0x040fe40003f8e000 */
[----:B0-----:R-:W-:-:S02]  /*1180*/  FSEL R3, R13, R10, P3 ;  /* 0x0000000a0d037208 */ /* 0x001fc40001800000 */
        /* <DEDUP_REMOVED lines=12> */
[----:B------:R-:W-:-:S09]  /*1250*/  FSEL R14, R26, R11, !P4 ;  /* 0x0000000b1a0e7208 */ /* 0x000fd20006000000 */
.L_x_15:
[----:B------:R-:W-:Y:S05]  /*1260*/  BSYNC.RECONVERGENT B3 ;  /* 0x0000000000037941 */ /* 0x000fea0003800200 */
.L_x_14:
[----:B------:R-:W-:Y:S05]  /*1270*/  @!P2 BRA `(.L_x_10) ;  /* 0x0000000000c8a947 */ /* 0x000fea0003800000 */
[----:B------:R-:W-:Y:S01]  /*1280*/  BSSY.RECONVERGENT B3, `(.L_x_16) ;  /* 0x000001b000037945 */ /* 0x000fe20003800200 */
[----:B------:R-:W-:-:S03]  /*1290*/  ISETP.NE.AND P2, PT, R7, RZ, PT ;  /* 0x000000ff0700720c */ /* 0x000fc60003f45270 */
[----:B------:R-:W-:Y:S10]  /*12a0*/  @!P1 BRA `(.L_x_17) ;  /* 0x0000000000609947 */ /* 0x000ff40003800000 */
[----:B------:R-:W0:Y:S01]  /*12b0*/  LDC.64 R2, c[0x0][0x398] ;  /* 0x0000e600ff027b82 */ /* 0x000e220000000a00 */
[----:B------:R-:W-:-:S05]  /*12c0*/  IADD3 R11, PT, PT, R9, R4, RZ ;  /* 0x00000004090b7210 */ /* 0x000fca0007ffe0ff */
[----:B0-----:R-:W-:-:S05]  /*12d0*/  IMAD.WIDE R2, R11, 0x4, R2 ;  /* 0x000000040b027825 */ /* 0x001fca00078e0202 */
[----:B------:R-:W2:Y:S04]  /*12e0*/  LDG.E R11, desc[UR6][R2.64] ;  /* 0x00000006020b7981 */ /* 0x000ea8000c1e1900 */
[----:B------:R-:W3:Y:S04]  /*12f0*/  LDG.E R12, desc[UR6][R2.64+0x4] ;  /* 0x00000406020c7981 */ /* 0x000ee8000c1e1900 */
[----:B------:R-:W4:Y:S04]  /*1300*/  LDG.E R13, desc[UR6][R2.64+0x8] ;  /* 0x00000806020d7981 */ /* 0x000f28000c1e1900 */
[----:B------:R-:W5:Y:S01]  /*1310*/  LDG.E R26, desc[UR6][R2.64+0xc] ;  /* 0x00000c06021a7981 */ /* 0x000f62000c1e1900 */
[----:B------:R-:W-:Y:S01]  /*1320*/  VIADD R4, R4, 0x4 ;  /* 0x0000000404047836 */ /* 0x000fe20000000000 */
[----:B--2---:R-:W-:-:S02]  /*1330*/  FSETP.GT.AND P3, PT, R11, R10, PT ;  /* 0x0000000a0b00720b */ /* 0x004fc40003f64000 */
[C---:B------:R-:W-:Y:S02]  /*1340*/  FSETP.GEU.AND P4, PT, R11.reuse, R14, PT ;  /* 0x0000000e0b00720b */ /* 0x040fe40003f8e000 */
[C---:B------:R-:W-:Y:S02]  /*1350*/  FSEL R10, R11.reuse, R10, P3 ;  /* 0x0000000a0b0a7208 */ /* 0x040fe40001800000 */
[----:B------:R-:W-:Y:S02]  /*1360*/  FSEL R11, R11, R14, !P4 ;  /* 0x0000000e0b0b7208 */ /* 0x000fe40006000000 */
[CC--:B---3--:R-:W-:Y:S02]  /*1370*/  FSETP.GT.AND P3, PT, R12.reuse, R10.reuse, PT ;  /* 0x0000000a0c00720b */ /* 0x0c8fe40003f64000 */
[C---:B------:R-:W-:Y:S02]  /*1380*/  FSETP.GEU.AND P4, PT, R12.reuse, R11, PT ;  /* 0x0000000b0c00720b */ /* 0x040fe40003f8e000 */
[----:B------:R-:W-:-:S02]  /*1390*/  FSEL R10, R12, R10, P3 ;  /* 0x0000000a0c0a7208 */ /* 0x000fc40001800000 */
[----:B------:R-:W-:Y:S02]  /*13a0*/  FSEL R11, R12, R11, !P4 ;  /* 0x0000000b0c0b7208 */ /* 0x000fe40006000000 */
[CC--:B----4-:R-:W-:Y:S02]  /*13b0*/  FSETP.GT.AND P3, PT, R13.reuse, R10.reuse, PT ;  /* 0x0000000a0d00720b */ /* 0x0d0fe40003f64000 */
[CC--:B------:R-:W-:Y:S02]  /*13c0*/  FSETP.GEU.AND P4, PT, R13.reuse, R11.reuse, PT ;  /* 0x0000000b0d00720b */ /* 0x0c0fe40003f8e000 */
[C---:B------:R-:W-:Y:S02]  /*13d0*/  FSEL R10, R13.reuse, R10, P3 ;  /* 0x0000000a0d0a7208 */ /* 0x040fe40001800000 */
[----:B------:R-:W-:Y:S02]  /*13e0*/  FSEL R11, R13, R11, !P4 ;  /* 0x0000000b0d0b7208 */ /* 0x000fe40006000000 */
[----:B-----5:R-:W-:-:S02]  /*13f0*/  FSETP.GT.AND P3, PT, R26, R10, PT ;  /* 0x0000000a1a00720b */ /* 0x020fc40003f64000 */
[CC--:B------:R-:W-:Y:S02]  /*1400*/  FSETP.GEU.AND P4, PT, R26.reuse, R11.reuse, PT ;  /* 0x0000000b1a00720b */ /* 0x0c0fe40003f8e000 */
[C---:B------:R-:W-:Y:S02]  /*1410*/  FSEL R10, R26.reuse, R10, P3 ;  /* 0x0000000a1a0a7208 */ /* 0x040fe40001800000 */
[----:B------:R-:W-:-:S09]  /*1420*/  FSEL R14, R26, R11, !P4 ;  /* 0x0000000b1a0e7208 */ /* 0x000fd20006000000 */
.L_x_17:
[----:B------:R-:W-:Y:S05]  /*1430*/  BSYNC.RECONVERGENT B3 ;  /* 0x0000000000037941 */ /* 0x000fea0003800200 */
.L_x_16:
[----:B------:R-:W-:Y:S05]  /*1440*/  @!P2 BRA `(.L_x_10) ;  /* 0x000000000054a947 */ /* 0x000fea0003800000 */
[----:B------:R-:W0:Y:S01]  /*1450*/  LDC.64 R2, c[0x0][0x398] ;  /* 0x0000e600ff027b82 */ /* 0x000e220000000a00 */
[----:B------:R-:W-:-:S04]  /*1460*/  IMAD.IADD R9, R9, 0x1, R4 ;  /* 0x0000000109097824 */ /* 0x000fc800078e0204 */
[----:B0-----:R-:W-:-:S05]  /*1470*/  IMAD.WIDE R2, R9, 0x4, R2 ;  /* 0x0000000409027825 */ /* 0x001fca00078e0202 */
[----:B------:R-:W2:Y:S01]  /*1480*/  LDG.E R9, desc[UR6][R2.64] ;  /* 0x0000000602097981 */ /* 0x000ea2000c1e1900 */
[----:B------:R-:W-:Y:S02]  /*1490*/  ISETP.NE.AND P4, PT, R7, 0x1, PT ;  /* 0x000000010700780c */ /* 0x000fe40003f85270 */
[C---:B--2---:R-:W-:Y:S02]  /*14a0*/  FSETP.GT.AND P2, PT, R9.reuse, R10, PT ;  /* 0x0000000a0900720b */ /* 0x044fe40003f44000 */
[C---:B------:R-:W-:Y:S02]  /*14b0*/  FSETP.GEU.AND P3, PT, R9.reuse, R14, PT ;  /* 0x0000000e0900720b */ /* 0x040fe40003f6e000 */
[C---:B------:R-:W-:Y:S02]  /*14c0*/  FSEL R10, R9.reuse, R10, P2 ;  /* 0x0000000a090a7208 */ /* 0x040fe40001000000 */
[----:B------:R-:W-:-:S05]  /*14d0*/  FSEL R14, R9, R14, !P3 ;  /* 0x0000000e090e7208 */ /* 0x000fca0005800000 */
[----:B------:R-:W-:Y:S05]  /*14e0*/  @!P4 BRA `(.L_x_10) ;  /* 0x00000000002cc947 */ /* 0x000fea0003800000 */
[----:B------:R-:W-:Y:S01]  /*14f0*/  ISETP.NE.AND P2, PT, R7, 0x2, PT ;  /* 0x000000020700780c */ /* 0x000fe20003f45270 */
[----:B------:R-:W2:-:S12]  /*1500*/  LDG.E R9, desc[UR6][R2.64+0x4] ;  /* 0x0000040602097981 */ /* 0x000e98000c1e1900 */
[----:B------:R-:W3:Y:S01]  /*1510*/  @P2 LDG.E R11, desc[UR6][R2.64+0x8] ;  /* 0x00000806020b2981 */ /* 0x000ee2000c1e1900 */
[C---:B--2---:R-:W-:Y:S02]  /*1520*/  FSETP.GT.AND P3, PT, R9.reuse, R10, PT ;  /* 0x0000000a0900720b */ /* 0x044fe40003f64000 */
[C---:B------:R-:W-:Y:S02]  /*1530*/  FSETP.GEU.AND P4, PT, R9.reuse, R14, PT ;  /* 0x0000000e0900720b */ /* 0x040fe40003f8e000 */
[C---:B------:R-:W-:Y:S02]  /*1540*/  FSEL R10, R9.reuse, R10, P3 ;  /* 0x0000000a090a7208 */ /* 0x040fe40001800000 */
[----:B------:R-:W-:Y:S02]  /*1550*/  FSEL R14, R9, R14, !P4 ;  /* 0x0000000e090e7208 */ /* 0x000fe40006000000 */
[C---:B---3--:R-:W-:Y:S02]  /*1560*/  @P2 FSETP.GT.AND P3, PT, R11.reuse, R10, PT ;  /* 0x0000000a0b00220b */ /* 0x048fe40003f64000 */
[----:B------:R-:W-:-:S02]  /*1570*/  @P2 FSETP.GEU.AND P4, PT, R11, R14, PT ;  /* 0x0000000e0b00220b */ /* 0x000fc40003f8e000 */
[C---:B------:R-:W-:Y:S02]  /*1580*/  @P2 FSEL R10, R11.reuse, R10, P3 ;  /* 0x0000000a0b0a2208 */ /* 0x040fe40001800000 */
[----:B------:R-:W-:-:S09]  /*1590*/  @P2 FSEL R14, R11, R14, !P4 ;  /* 0x0000000e0b0e2208 */ /* 0x000fd20006000000 */
.L_x_10:
[----:B------:R-:W-:Y:S05]  /*15a0*/  BSYNC.RECONVERGENT B2 ;  /* 0x0000000000027941 */ /* 0x000fea0003800200 */
.L_x_9:
[C---:B------:R-:W-:Y:S01]  /*15b0*/  ISETP.NE.AND P2, PT, R8.reuse, R25, PT ;  /* 0x000000190800720c */ /* 0x040fe20003f45270 */
[----:B------:R-:W-:-:S12]  /*15c0*/  VIADD R8, R8, 0x1 ;  /* 0x0000000108087836 */ /* 0x000fd80000000000 */
[----:B------:R-:W-:Y:S05]  /*15d0*/  @P2 BRA `(.L_x_18) ;  /* 0xfffffff000c42947 */ /* 0x000fea000383ffff */
.L_x_8:
[----:B------:R-:W-:Y:S05]  /*15e0*/  BSYNC.RECONVERGENT B1 ;  /* 0x0000000000017941 */ /* 0x000fea0003800200 */
.L_x_7:
[C---:B------:R-:W-:Y:S01]  /*15f0*/  ISETP.NE.AND P2, PT, R5.reuse, R24, PT ;  /* 0x000000180500720c */ /* 0x040fe20003f45270 */
[----:B------:R-:W-:-:S12]  /*1600*/  VIADD R5, R5, 0x1 ;  /* 0x0000000105057836 */ /* 0x000fd80000000000 */
[----:B------:R-:W-:Y:S05]  /*1610*/  @P2 BRA `(.L_x_19) ;  /* 0xfffffff000a42947 */ /* 0x000fea000383ffff */
.L_x_6:
[----:B------:R-:W-:Y:S05]  /*1620*/  BSYNC.RECONVERGENT B0 ;  /* 0x0000000000007941 */ /* 0x000fea0003800200 */
.L_x_5:
[----:B------:R-:W0:Y:S01]  /*1630*/  LDC.64 R4, c[0x0][0x388] ;  /* 0x0000e200ff047b82 */ /* 0x000e220000000a00 */
[----:B------:R-:W1:Y:S01]  /*1640*/  LDCU UR4, c[0x0][0x3d4] ;  /* 0x00007a80ff0477ac */ /* 0x000e620008000800 */
[----:B------:R-:W-:Y:S01]  /*1650*/  BSSY.RECONVERGENT B2, `(.L_x_20) ;  /* 0x000001e000027945 */ /* 0x000fe20003800200 */
[----:B------:R-:W-:-:S05]  /*1660*/  HFMA2 R3, -RZ, RZ, 1.875, 0 ;  /* 0x3f800000ff037431 */ /* 0x000fca00000001ff */
[----:B------:R-:W2:Y:S01]  /*1670*/  LDC.64 R6, c[0x0][0x390] ;  /* 0x0000e400ff067b82 */ /* 0x000ea20000000a00 */
[----:B-1----:R-:W-:Y:S02]  /*1680*/  FSETP.GEU.AND P0, PT, R10, UR4, PT ;  /* 0x000000040a007c0b */ /* 0x002fe4000bf0e000 */
[----:B------:R-:W-:Y:S02]  /*1690*/  FSETP.GEU.AND P1, PT, R14, UR4, PT ;  /* 0x000000040e007c0b */ /* 0x000fe4000bf2e000 */
[----:B------:R-:W-:Y:S01]  /*16a0*/  FSEL R9, R10, UR4, P0 ;  /* 0x000000040a097c08 */ /* 0x000fe20008000000 */
[----:B0-----:R-:W-:Y:S01]  /*16b0*/  IMAD.WIDE R4, R0, 0x4, R4 ;  /* 0x0000000400047825 */ /* 0x001fe200078e0204 */
[----:B------:R-:W-:-:S04]  /*16c0*/  FSEL R14, R14, UR4, P1 ;  /* 0x000000040e0e7c08 */ /* 0x000fc80008800000 */
[----:B------:R0:W-:Y:S01]  /*16d0*/  STG.E desc[UR6][R4.64], R9 ;  /* 0x0000000904007986 */ /* 0x0001e2000c101906 */
[----:B------:R-:W-:Y:S01]  /*16e0*/  FSETP.NEU.AND P0, PT, R14, R9, PT ;  /* 0x000000090e00720b */ /* 0x000fe20003f0d000 */
[----:B--2---:R-:W-:-:S05]  /*16f0*/  IMAD.WIDE R6, R0, 0x4, R6 ;  /* 0x0000000400067825 */ /* 0x004fca00078e0206 */
[----:B------:R0:W-:Y:S07]  /*1700*/  STG.E desc[UR6][R6.64], R14 ;  /* 0x0000000e06007986 */ /* 0x0001ee000c101906 */
[----:B------:R-:W-:Y:S05]  /*1710*/  @!P0 BRA `(.L_x_21) ;  /* 0x0000000000448947 */ /* 0x000fea0003800000 */
[----:B------:R-:W1:Y:S01]  /*1720*/  LDCU UR4, c[0x0][0x3d0] ;  /* 0x00007a00ff0477ac */ /* 0x000e620008000800 */
[----:B------:R-:W-:Y:S01]  /*1730*/  FADD R0, R9, -R14 ;  /* 0x8000000e09007221 */ /* 0x000fe20000000000 */
[----:B------:R-:W-:Y:S01]  /*1740*/  BSSY.RECONVERGENT B3, `(.L_x_22) ;  /* 0x000000d000037945 */ /* 0x000fe20003800200 */
[----:B-1----:R-:W-:-:S04]  /*1750*/  I2FP.F32.S32 R3, UR4 ;  /* 0x0000000400037c45 */ /* 0x002fc80008201400 */
[----:B------:R-:W0:Y:S08]  /*1760*/  MUFU.RCP R2, R3 ;  /* 0x0000000300027308 */ /* 0x000e300000001000 */
[----:B------:R-:W1:Y:S01]  /*1770*/  FCHK P0, R0, R3 ;  /* 0x0000000300007302 */ /* 0x000e620000000000 */
[----:B0-----:R-:W-:-:S04]  /*1780*/  FFMA R5, -R3, R2, 1 ;  /* 0x3f80000003057423 */ /* 0x001fc80000000102 */
[----:B------:R-:W-:-:S04]  /*1790*/  FFMA R5, R2, R5, R2 ;  /* 0x0000000502057223 */ /* 0x000fc80000000002 */
[----:B------:R-:W-:-:S04]  /*17a0*/  FFMA R2, R0, R5, RZ ;  /* 0x0000000500027223 */ /* 0x000fc800000000ff */
[----:B------:R-:W-:-:S04]  /*17b0*/  FFMA R4, -R3, R2, R0 ;  /* 0x0000000203047223 */ /* 0x000fc80000000100 */
[----:B------:R-:W-:Y:S01]  /*17c0*/  FFMA R2, R5, R4, R2 ;  /* 0x0000000405027223 */ /* 0x000fe20000000002 */
[----:B-1----:R-:W-:Y:S06]  /*17d0*/  @!P0 BRA `(.L_x_23) ;  /* 0x00000000000c8947 */ /* 0x002fec0003800000 */
[----:B------:R-:W-:-:S07]  /*17e0*/  MOV R26, 0x1800 ;  /* 0x00001800001a7802 */ /* 0x000fce0000000f00 */
[----:B------:R-:W-:Y:S05]  /*17f0*/  CALL.REL.NOINC `($__internal_0_$__cuda_sm3x_div_rn_noftz_f32_slowpath) ;  /* 0x0000003000507944 */ /* 0x000fea0003c00000 */
[----:B------:R-:W-:-:S07]  /*1800*/  IMAD.MOV.U32 R2, RZ, RZ, R0 ;  /* 0x000000ffff027224 */ /* 0x000fce00078e0000 */
.L_x_23:
[----:B------:R-:W-:Y:S05]  /*1810*/  BSYNC.RECONVERGENT B3 ;  /* 0x0000000000037941 */ /* 0x000fea0003800200 */
.L_x_22:
[----:B------:R-:W-:-:S07]  /*1820*/  IMAD.MOV.U32 R3, RZ, RZ, R2 ;  /* 0x000000ffff037224 */ /* 0x000fce00078e0002 */
.L_x_21:
[----:B------:R-:W-:Y:S05]  /*1830*/  BSYNC.RECONVERGENT B2 ;  /* 0x0000000000027941 */ /* 0x000fea0003800200 */
.L_x_20:
[----:B------:R-:W-:Y:S01]  /*1840*/  ISETP.GT.AND P0, PT, R21, R24, PT ;  /* 0x000000181500720c */ /* 0x000fe20003f04270 */
[----:B------:R-:W-:-:S12]  /*1850*/  BSSY.RECONVERGENT B4, `(.L_x_24) ;  /* 0x00000fd000047945 */ /* 0x000fd80003800200 */
[----:B------:R-:W-:Y:S05]  /*1860*/  @P0 BRA `(.L_x_25) ;  /* 0x0000000c00ec0947 */ /* 0x000fea0003800000 */
[----:B0-----:R-:W0:Y:S01]  /*1870*/  LDC.64 R4, c[0x0][0x3b8] ;  /* 0x0000ee00ff047b82 */ /* 0x001e220000000a00 */
[----:B------:R-:W-:Y:S01]  /*1880*/  IMAD.IADD R13, R22, 0x1, -R15 ;  /* 0x00000001160d7824 */ /* 0x000fe200078e0a0f */
[----:B------:R-:W-:Y:S01]  /*1890*/  VIMNMX R11, PT, PT, R20, R25, !PT ;  /* 0x00000019140b7248 */ /* 0x000fe20007fe0100 */
[C---:B------:R-:W-:Y:S02]  /*18a0*/  VIADD R10, R15.reuse, 0x1 ;  /* 0x000000010f0a7836 */ /* 0x040fe40000000000 */
[----:B------:R-:W-:Y:S01]  /*18b0*/  VIADD R9, R15, 0x2 ;  /* 0x000000020f097836 */ /* 0x000fe20000000000 */
[----:B------:R-:W-:Y:S01]  /*18c0*/  IADD3 R6, PT, PT, R13, 0x1, RZ ;  /* 0x000000010d067810 */ /* 0x000fe20007ffe0ff */
[----:B------:R-:W-:Y:S01]  /*18d0*/  VIADD R8, R15, 0x3 ;  /* 0x000000030f087836 */ /* 0x000fe20000000000 */
[----:B------:R-:W1:Y:S02]  /*18e0*/  LDC R7, c[0x0][0x3d0] ;  /* 0x0000f400ff077b82 */ /* 0x000e640000000800 */
[----:B------:R-:W-:Y:S01]  /*18f0*/  LOP3.LUT R6, R6, 0x3, RZ, 0xc0, !PT ;  /* 0x0000000306067812 */ /* 0x000fe200078ec0ff */
[----:B0-----:R-:W-:-:S02]  /*1900*/  IMAD R12, R4, R5, RZ ;  /* 0x00000005040c7224 */ /* 0x001fc400078e02ff */
[----:B-1----:R-:W-:-:S07]  /*1910*/  VIADD R7, R7, 0xffffffff ;  /* 0xffffffff07077836 */ /* 0x002fce0000000000 */
.L_x_60:
[----:B------:R-:W-:Y:S01]  /*1920*/  ISETP.GT.AND P0, PT, R20, R25, PT ;  /* 0x000000191400720c */ /* 0x000fe20003f04270 */
[----:B------:R-:W-:-:S12]  /*1930*/  BSSY.RECONVERGENT B3, `(.L_x_26) ;  /* 0x00000eb000037945 */ /* 0x000fd80003800200 */
[----:B01----:R-:W-:Y:S05]  /*1940*/  @P0 BRA `(.L_x_27) ;  /* 0x0000000c00a40947 */ /* 0x003fea0003800000 */
[----:B------:R-:W-:Y:S02]  /*1950*/  IMAD R5, R12, R21, RZ ;  /* 0x000000150c057224 */ /* 0x000fe400078e02ff */
[----:B------:R-:W-:-:S07]  /*1960*/  IMAD.MOV.U32 R4, RZ, RZ, R20 ;  /* 0x000000ffff047224 */ /* 0x000fce00078e0014 */
.L_x_59:
[----:B------:R-:W-:Y:S01]  /*1970*/  ISETP.GE.AND P0, PT, R22, R15, PT ;  /* 0x0000000f1600720c */ /* 0x000fe20003f06270 */
[----:B------:R-:W-:-:S12]  /*1980*/  BSSY.RECONVERGENT B2, `(.L_x_28) ;  /* 0x00000e2000027945 */ /* 0x000fd80003800200 */
[----:B01----:R-:W-:Y:S05]  /*1990*/  @!P0 BRA `(.L_x_29) ;  /* 0x0000000c00808947 */ /* 0x003fea0003800000 */
[----:B------:R-:W-:Y:S01]  /*19a0*/  ISETP.NE.AND P0, PT, R6, RZ, PT ;  /* 0x000000ff0600720c */ /* 0x000fe20003f05270 */
[----:B------:R-:W-:Y:S01]  /*19b0*/  BSSY.RECONVERGENT B5, `(.L_x_30) ;  /* 0x0000062000057945 */ /* 0x000fe20003800200 */
[----:B------:R-:W-:-:S11]  /*19c0*/  MOV R27, R15 ;  /* 0x0000000f001b7202 */ /* 0x000fd60000000f00 */
[----:B------:R-:W-:Y:S05]  /*19d0*/  @!P0 BRA `(.L_x_31) ;  /* 0x00000004007c8947 */ /* 0x000fea0003800000 */
[----:B------:R-:W0:Y:S01]  /*19e0*/  LDCU UR4, c[0x0][0x3b8] ;  /* 0x00007700ff0477ac */ /* 0x000e220008000800 */
[----:B------:R-:W1:Y:S01]  /*19f0*/  LDC.64 R18, c[0x0][0x398] ;  /* 0x0000e600ff127b82 */ /* 0x000e620000000a00 */
[----:B0-----:R-:W-:Y:S01]  /*1a00*/  IMAD R0, R4, UR4, R5 ;  /* 0x0000000404007c24 */ /* 0x001fe2000f8e0205 */
[----:B------:R-:W0:Y:S03]  /*1a10*/  LDCU UR4, c[0x0][0x3d4] ;  /* 0x00007a80ff0477ac */ /* 0x000e260008000800 */
[----:B------:R-:W-:-:S04]  /*1a20*/  IMAD.IADD R27, R15, 0x1, R0 ;  /* 0x000000010f1b7824 */ /* 0x000fc800078e0200 */
[----:B-1----:R-:W-:-:S05]  /*1a30*/  IMAD.WIDE R18, R27, 0x4, R18 ;  /* 0x000000041b127825 */ /* 0x002fca00078e0212 */
[----:B------:R-:W0:Y:S01]  /*1a40*/  LDG.E R29, desc[UR6][R18.64] ;  /* 0x00000006121d7981 */ /* 0x000e22000c1e1900 */
[----:B------:R-:W-:Y:S01]  /*1a50*/  BSSY.RECONVERGENT B6, `(.L_x_32) ;  /* 0x0000019000067945 */ /* 0x000fe20003800200 */
[----:B0-----:R-:W-:-:S13]  /*1a60*/  FSETP.GE.AND P0, PT, R29, UR4, PT ;  /* 0x000000041d007c0b */ /* 0x001fda000bf06000 */
[----:B------:R-:W-:Y:S05]  /*1a70*/  @!P0 BRA `(.L_x_33) ;  /* 0x0000000000588947 */ /* 0x000fea0003800000 */
[----:B------:R-:W0:Y:S01]  /*1a80*/  MUFU.RCP R2, R3 ;  /* 0x0000000300027308 */ /* 0x000e220000001000 */
[----:B------:R-:W-:Y:S01]  /*1a90*/  FADD R0, -R14, R29 ;  /* 0x0000001d0e007221 */ /* 0x000fe20000000100 */
[----:B------:R-:W-:Y:S06]  /*1aa0*/  BSSY.RECONVERGENT B7, `(.L_x_34) ;  /* 0x000000b000077945 */ /* 0x000fec0003800200 */
[----:B------:R-:W1:Y:S01]  /*1ab0*/  FCHK P0, R0, R3 ;  /* 0x0000000300007302 */ /* 0x000e620000000000 */
[----:B0-----:R-:W-:-:S04]  /*1ac0*/  FFMA R27, R2, -R3, 1 ;  /* 0x3f800000021b7423 */ /* 0x001fc80000000803 */
[----:B------:R-:W-:-:S04]  /*1ad0*/  FFMA R27, R2, R27, R2 ;  /* 0x0000001b021b7223 */ /* 0x000fc80000000002 */
[----:B------:R-:W-:-:S04]  /*1ae0*/  FFMA R2, R0, R27, RZ ;  /* 0x0000001b00027223 */ /* 0x000fc800000000ff */
[----:B------:R-:W-:-:S04]  /*1af0*/  FFMA R26, R2, -R3, R0 ;  /* 0x80000003021a7223 */ /* 0x000fc80000000000 */
[----:B------:R-:W-:Y:S01]  /*1b00*/  FFMA R2, R27, R26, R2 ;  /* 0x0000001a1b027223 */ /* 0x000fe20000000002 */
[----:B-1----:R-:W-:Y:S06]  /*1b10*/  @!P0 BRA `(.L_x_35) ;  /* 0x00000000000c8947 */ /* 0x002fec0003800000 */
[----:B------:R-:W-:-:S07]  /*1b20*/  MOV R26, 0x1b40 ;  /* 0x00001b40001a7802 */ /* 0x000fce0000000f00 */
[----:B------:R-:W-:Y:S05]  /*1b30*/  CALL.REL.NOINC `($__internal_0_$__cuda_sm3x_div_rn_noftz_f32_slowpath) ;  /* 0x0000002c00807944 */ /* 0x000fea0003c00000 */
[----:B------:R-:W-:-:S07]  /*1b40*/  IMAD.MOV.U32 R2, RZ, RZ, R0 ;  /* 0x000000ffff027224 */ /* 0x000fce00078e0000 */
.L_x_35:
[----:B------:R-:W-:Y:S05]  /*1b50*/  BSYNC.RECONVERGENT B7 ;  /* 0x0000000000077941 */ /* 0x000fea0003800200 */
.L_x_34:
[----:B------:R-:W0:Y:S01]  /*1b60*/  LDCU UR4, c[0x0][0x3d0] ;  /* 0x00007a00ff0477ac */ /* 0x000e220008000800 */
[----:B------:R-:W0:Y:S02]  /*1b70*/  F2I.TRUNC.NTZ R2, R2 ;  /* 0x0000000200027305 */ /* 0x000e24000020f100 */
[----:B0-----:R-:W-:-:S04]  /*1b80*/  ISETP.GE.AND P0, PT, R2, UR4, PT ;  /* 0x0000000402007c0c */ /* 0x001fc8000bf06270 */
[----:B------:R-:W-:-:S05]  /*1b90*/  SEL R27, R2, R7, !P0 ;  /* 0x00000007021b7207 */ /* 0x000fca0004000000 */
[----:B------:R-:W-:-:S05]  /*1ba0*/  IMAD.WIDE R26, R27, 0x4, R16 ;  /* 0x000000041b1a7825 */ /* 0x000fca00078e0210 */
[----:B------:R-:W2:Y:S02]  /*1bb0*/  LDG.E R0, desc[UR6][R26.64] ;  /* 0x000000061a007981 */ /* 0x000ea4000c1e1900 */
[----:B--2---:R-:W-:-:S05]  /*1bc0*/  FADD R29, R0, 1 ;  /* 0x3f800000001d7421 */ /* 0x004fca0000000000 */
[----:B------:R0:W-:Y:S02]  /*1bd0*/  STG.E desc[UR6][R26.64], R29 ;  /* 0x0000001d1a007986 */ /* 0x0001e4000c101906 */
.L_x_33:
[----:B------:R-:W-:Y:S05]  /*1be0*/  BSYNC.RECONVERGENT B6 ;  /* 0x0000000000067941 */ /* 0x000fea0003800200 */
.L_x_32:
[----:B------:R-:W-:Y:S01]  /*1bf0*/  ISETP.NE.AND P0, PT, R6, 0x1, PT ;  /* 0x000000010600780c */ /* 0x000fe20003f05270 */
[----:B0-----:R-:W-:-:S12]  /*1c00*/  IMAD.MOV.U32 R27, RZ, RZ, R10 ;  /* 0x000000ffff1b7224 */ /* 0x001fd800078e000a */
[----:B------:R-:W-:Y:S05]  /*1c10*/  @!P0 BRA `(.L_x_31) ;  /* 0x0000000000ec8947 */ /* 0x000fea0003800000 */
[----:B------:R-:W2:Y:S01]  /*1c20*/  LDG.E R27, desc[UR6][R18.64+0x4] ;  /* 0x00000406121b7981 */ /* 0x000ea2000c1e1900 */
[----:B------:R-:W2:Y:S01]  /*1c30*/  LDCU UR4, c[0x0][0x3d4] ;  /* 0x00007a80ff0477ac */ /* 0x000ea20008000800 */
[----:B------:R-:W-:Y:S01]  /*1c40*/  BSSY.RECONVERGENT B6, `(.L_x_36) ;  /* 0x0000019000067945 */ /* 0x000fe20003800200 */
[----:B--2---:R-:W-:-:S13]  /*1c50*/  FSETP.GE.AND P0, PT, R27, UR4, PT ;  /* 0x000000041b007c0b */ /* 0x004fda000bf06000 */
        /* <DEDUP_REMOVED lines=11> */
[----:B------:R-:W-:Y:S01]  /*1d10*/  IMAD.MOV.U32 R0, RZ, RZ, R29 ;  /* 0x000000ffff007224 */ /* 0x000fe200078e001d */
[----:B------:R-:W-:-:S07]  /*1d20*/  MOV R26, 0x1d40 ;  /* 0x00001d40001a7802 */ /* 0x000fce0000000f00 */
[----:B------:R-:W-:Y:S05]  /*1d30*/  CALL.REL.NOINC `($__internal_0_$__cuda_sm3x_div_rn_noftz_f32_slowpath) ;  /* 0x0000002c00007944 */ /* 0x000fea0003c00000 */
.L_x_39:
[----:B------:R-:W-:Y:S05]  /*1d40*/  BSYNC.RECONVERGENT B7 ;  /* 0x0000000000077941 */ /* 0x000fea0003800200 */
.L_x_38:
        /* <DEDUP_REMOVED lines=8> */
.L_x_37:
[----:B------:R-:W-:Y:S05]  /*1dd0*/  BSYNC.RECONVERGENT B6 ;  /* 0x0000000000067941 */ /* 0x000fea0003800200 */
.L_x_36:
[----:B------:R-:W-:Y:S02]  /*1de0*/  ISETP.NE.AND P0, PT, R6, 0x2, PT ;  /* 0x000000020600780c */ /* 0x000fe40003f05270 */
[----:B0-----:R-:W-:-:S11]  /*1df0*/  MOV R27, R9 ;  /* 0x00000009001b7202 */ /* 0x001fd60000000f00 */
[----:B------:R-:W-:Y:S05]  /*1e00*/  @!P0 BRA `(.L_x_31) ;  /* 0x0000000000708947 */ /* 0x000fea0003800000 */
[----:B------:R-:W2:Y:S01]  /*1e10*/  LDG.E R19, desc[UR6][R18.64+0x8] ;  /* 0x0000080612137981 */ /* 0x000ea2000c1e1900 */
[----:B------:R-:W2:Y:S01]  /*1e20*/  LDCU UR4, c[0x0][0x3d4] ;  /* 0x00007a80ff0477ac */ /* 0x000ea20008000800 */
[----:B------:R-:W-:Y:S01]  /*1e30*/  IMAD.MOV.U32 R27, RZ, RZ, R8 ;  /* 0x000000ffff1b7224 */ /* 0x000fe200078e0008 */
        /* <DEDUP_REMOVED lines=15> */
.L_x_41:
[----:B------:R-:W-:Y:S05]  /*1f30*/  BSYNC.RECONVERGENT B6 ;  /* 0x0000000000067941 */ /* 0x000fea0003800200 */
.L_x_40:
[----:B------:R-:W0:Y:S01]  /*1f40*/  LDCU UR4, c[0x0][0x3d0] ;  /* 0x00007a00ff0477ac */ /* 0x000e220008000800 */
[----:B------:R-:W0:Y:S02]  /*1f50*/  F2I.TRUNC.NTZ R0, R0 ;  /* 0x0000000000007305 */ /* 0x000e24000020f100 */
[----:B0-----:R-:W-:-:S04]  /*1f60*/  ISETP.GE.AND P0, PT, R0, UR4, PT ;  /* 0x0000000400007c0c */ /* 0x001fc8000bf06270 */
[----:B------:R-:W-:-:S05]  /*1f70*/  SEL R19, R0, R7, !P0 ;  /* 0x0000000700137207 */ /* 0x000fca0004000000 */
[----:B------:R-:W-:-:S05]  /*1f80*/  IMAD.WIDE R18, R19, 0x4, R16 ;  /* 0x0000000413127825 */ /* 0x000fca00078e0210 */
[----:B------:R-:W2:Y:S01]  /*1f90*/  LDG.E R2, desc[UR6][R18.64] ;  /* 0x0000000612027981 */ /* 0x000ea2000c1e1900 */
[----:B------:R-:W-:Y:S02]  /*1fa0*/  IMAD.MOV.U32 R27, RZ, RZ, R8 ;  /* 0x000000ffff1b7224 */ /* 0x000fe400078e0008 */
[----:B--2---:R-:W-:-:S05]  /*1fb0*/  FADD R29, R2, 1 ;  /* 0x3f800000021d7421 */ /* 0x004fca0000000000 */
[----:B------:R0:W-:Y:S02]  /*1fc0*/  STG.E desc[UR6][R18.64], R29 ;  /* 0x0000001d12007986 */ /* 0x0001e4000c101906 */
.L_x_31:
[----:B------:R-:W-:Y:S05]  /*1fd0*/  BSYNC.RECONVERGENT B5 ;  /* 0x0000000000057941 */ /* 0x000fea0003800200 */
.L_x_30:
[----:B------:R-:W-:-:S13]  /*1fe0*/  ISETP.GE.U32.AND P0, PT, R13, 0x3, PT ;  /* 0x000000030d00780c */ /* 0x000fda0003f06070 */
[----:B------:R-:W-:Y:S05]  /*1ff0*/  @!P0 BRA `(.L_x_29) ;  /* 0x0000000400e88947 */ /* 0x000fea0003800000 */
[----:B------:R-:W1:Y:S01]  /*2000*/  LDCU.64 UR4, c[0x0][0x3b8] ;  /* 0x00007700ff0477ac */ /* 0x000e620008000a00 */
[----:B------:R-:W-:Y:S02]  /*2010*/  IMAD.IADD R32, R27, 0x1, -R22 ;  /* 0x000000011b207824 */ /* 0x000fe400078e0a16 */
[----:B-1----:R-:W-:-:S04]  /*2020*/  IMAD R0, R21, UR5, R4 ;  /* 0x0000000515007c24 */ /* 0x002fc8000f8e0204 */
[----:B------:R-:W-:-:S07]  /*2030*/  IMAD R31, R0, UR4, R27 ;  /* 0x00000004001f7c24 */ /* 0x000fce000f8e021b */
.L_x_58:
[----:B01----:R-:W0:Y:S01]  /*2040*/  LDC.64 R18, c[0x0][0x398] ;  /* 0x0000e600ff127b82 */ /* 0x003e220000000a00 */
[----:B------:R-:W1:Y:S01]  /*2050*/  LDCU UR4, c[0x0][0x3d4] ;  /* 0x00007a80ff0477ac */ /* 0x000e620008000800 */
[----:B0-----:R-:W-:-:S05]  /*2060*/  IMAD.WIDE R18, R31, 0x4, R18 ;  /* 0x000000041f127825 */ /* 0x001fca00078e0212 */
[----:B------:R-:W1:Y:S01]  /*2070*/  LDG.E R27, desc[UR6][R18.64] ;  /* 0x00000006121b7981 */ /* 0x000e62000c1e1900 */
[----:B------:R-:W-:Y:S01]  /*2080*/  IADD3 R32, PT, PT, R32, 0x4, RZ ;  /* 0x0000000420207810 */ /* 0x000fe20007ffe0ff */
[----:B------:R-:W-:Y:S03]  /*2090*/  BSSY.RECONVERGENT B5, `(.L_x_42) ;  /* 0x000001a000057945 */ /* 0x000fe60003800200 */
[----:B------:R-:W-:Y:S02]  /*20a0*/  ISETP.NE.AND P2, PT, R32, 0x1, PT ;  /* 0x000000012000780c */ /* 0x000fe40003f45270 */
[----:B-1----:R-:W-:-:S13]  /*20b0*/  FSETP.GE.AND P0, PT, R27, UR4, PT ;  /* 0x000000041b007c0b */ /* 0x002fda000bf06000 */
        /* <DEDUP_REMOVED lines=14> */
.L_x_45:
[----:B------:R-:W-:Y:S05]  /*21a0*/  BSYNC.RECONVERGENT B6 ;  /* 0x0000000000067941 */ /* 0x000fea0003800200 */
.L_x_44:
        /* <DEDUP_REMOVED lines=8> */
.L_x_43:
[----:B------:R-:W-:Y:S05]  /*2230*/  BSYNC.RECONVERGENT B5 ;  /* 0x0000000000057941 */ /* 0x000fea0003800200 */
.L_x_42:
[----:B0-----:R-:W2:Y:S01]  /*2240*/  LDG.E R27, desc[UR6][R18.64+0x4] ;  /* 0x00000406121b7981 */ /* 0x001ea2000c1e1900 */
        /* <DEDUP_REMOVED lines=17> */
.L_x_49:
[----:B------:R-:W-:Y:S05]  /*2360*/  BSYNC.RECONVERGENT B6 ;  /* 0x0000000000067941 */ /* 0x000fea0003800200 */
.L_x_48:
        /* <DEDUP_REMOVED lines=8> */
.L_x_47:
[----:B------:R-:W-:Y:S05]  /*23f0*/  BSYNC.RECONVERGENT B5 ;  /* 0x0000000000057941 */ /* 0x000fea0003800200 */
.L_x_46:
        /* <DEDUP_REMOVED lines=18> */
.L_x_53:
[----:B------:R-:W-:Y:S05]  /*2520*/  BSYNC.RECONVERGENT B6 ;  /* 0x0000000000067941 */ /* 0x000fea0003800200 */
.L_x_52:
        /* <DEDUP_REMOVED lines=8> */
.L_x_51:
[----:B------:R-:W-:Y:S05]  /*25b0*/  BSYNC.RECONVERGENT B5 ;  /* 0x0000000000057941 */ /* 0x000fea0003800200 */
.L_x_50:
[----:B------:R-:W2:Y:S01]  /*25c0*/  LDG.E R19, desc[UR6][R18.64+0xc] ;  /* 0x00000c0612137981 */ /* 0x000ea2000c1e1900 */
[----:B------:R-:W2:Y:S01]  /*25d0*/  LDCU UR4, c[0x0][0x3d4] ;  /* 0x00007a80ff0477ac */ /* 0x000ea20008000800 */
[----:B------:R-:W-:Y:S01]  /*25e0*/  BSSY.RECONVERGENT B5, `(.L_x_54) ;  /* 0x0000019000057945 */ /* 0x000fe20003800200 */
[----:B--2---:R-:W-:-:S13]  /*25f0*/  FSETP.GE.AND P0, PT, R19, UR4, PT ;  /* 0x0000000413007c0b */ /* 0x004fda000bf06000 */
[----:B------:R-:W-:Y:S05]  /*2600*/  @!P0 BRA `(.L_x_55) ;  /* 0x0000000000588947 */ /* 0x000fea0003800000 */
[----:B------:R-:W1:Y:S01]  /*2610*/  MUFU.RCP R0, R3 ;  /* 0x0000000300007308 */ /* 0x000e620000001000 */
[----:B0-----:R-:W-:Y:S01]  /*2620*/  FADD R27, -R14, R19 ;  /* 0x000000130e1b7221 */ /* 0x001fe20000000100 */
[----:B------:R-:W-:Y:S06]  /*2630*/  BSSY.RECONVERGENT B6, `(.L_x_56) ;  /* 0x000000b000067945 */ /* 0x000fec0003800200 */
[----:B------:R-:W0:Y:S01]  /*2640*/  FCHK P0, R27, R3 ;  /* 0x000000031b007302 */ /* 0x000e220000000000 */
[----:B-1----:R-:W-:-:S04]  /*2650*/  FFMA R29, R0, -R3, 1 ;  /* 0x3f800000001d7423 */ /* 0x002fc80000000803 */
[----:B------:R-:W-:-:S04]  /*2660*/  FFMA R0, R0, R29, R0 ;  /* 0x0000001d00007223 */ /* 0x000fc80000000000 */
[----:B------:R-:W-:-:S04]  /*2670*/  FFMA R2, R0, R27, RZ ;  /* 0x0000001b00027223 */ /* 0x000fc800000000ff */
[----:B------:R-:W-:-:S04]  /*2680*/  FFMA R19, R2, -R3, R27 ;  /* 0x8000000302137223 */ /* 0x000fc8000000001b */
[----:B------:R-:W-:Y:S01]  /*2690*/  FFMA R0, R0, R19, R2 ;  /* 0x0000001300007223 */ /* 0x000fe20000000002 */
[----:B0-----:R-:W-:Y:S06]  /*26a0*/  @!P0 BRA `(.L_x_57) ;  /* 0x00000000000c8947 */ /* 0x001fec0003800000 */
[----:B------:R-:W-:Y:S01]  /*26b0*/  IMAD.MOV.U32 R0, RZ, RZ, R27 ;  /* 0x000000ffff007224 */ /* 0x000fe200078e001b */
[----:B------:R-:W-:-:S07]  /*26c0*/  MOV R26, 0x26e0 ;  /* 0x000026e0001a7802 */ /* 0x000fce0000000f00 */
[----:B------:R-:W-:Y:S05]  /*26d0*/  CALL.REL.NOINC `($__internal_0_$__cuda_sm3x_div_rn_noftz_f32_slowpath) ;  /* 0x0000002000987944 */ /* 0x000fea0003c00000 */
.L_x_57:
[----:B------:R-:W-:Y:S05]  /*26e0*/  BSYNC.RECONVERGENT B6 ;  /* 0x0000000000067941 */ /* 0x000fea0003800200 */
.L_x_56:
        /* <DEDUP_REMOVED lines=8> */
.L_x_55:
[----:B------:R-:W-:Y:S05]  /*2770*/  BSYNC.RECONVERGENT B5 ;  /* 0x0000000000057941 */ /* 0x000fea0003800200 */
.L_x_54:
[----:B------:R-:W-:Y:S01]  /*2780*/  IADD3 R31, PT, PT, R31, 0x4, RZ ;  /* 0x000000041f1f7810 */ /* 0x000fe20007ffe0ff */
[----:B------:R-:W-:Y:S06]  /*2790*/  @P2 BRA `(.L_x_58) ;  /* 0xfffffff800282947 */ /* 0x000fec000383ffff */
.L_x_29:
[----:B------:R-:W-:Y:S05]  /*27a0*/  BSYNC.RECONVERGENT B2 ;  /* 0x0000000000027941 */ /* 0x000fea0003800200 */
.L_x_28:
[C---:B------:R-:W-:Y:S01]  /*27b0*/  ISETP.NE.AND P0, PT, R4.reuse, R11, PT ;  /* 0x0000000b0400720c */ /* 0x040fe20003f05270 */
[----:B------:R-:W-:-:S12]  /*27c0*/  VIADD R4, R4, 0x1 ;  /* 0x0000000104047836 */ /* 0x000fd80000000000 */
[----:B------:R-:W-:Y:S05]  /*27d0*/  @P0 BRA `(.L_x_59) ;  /* 0xfffffff000640947 */ /* 0x000fea000383ffff */
.L_x_27:
[----:B------:R-:W-:Y:S05]  /*27e0*/  BSYNC.RECONVERGENT B3 ;  /* 0x0000000000037941 */ /* 0x000fea0003800200 */
.L_x_26:
[C---:B------:R-:W-:Y:S01]  /*27f0*/  ISETP.NE.AND P0, PT, R21.reuse, R24, PT ;  /* 0x000000181500720c */ /* 0x040fe20003f05270 */
[----:B------:R-:W-:-:S12]  /*2800*/  VIADD R21, R21, 0x1 ;  /* 0x0000000115157836 */ /* 0x000fd80000000000 */
[----:B------:R-:W-:Y:S05]  /*2810*/  @P0 BRA `(.L_x_60) ;  /* 0xfffffff000400947 */ /* 0x000fea000383ffff */
.L_x_25:
[----:B------:R-:W-:Y:S05]  /*2820*/  BSYNC.RECONVERGENT B4 ;  /* 0x0000000000047941 */ /* 0x000fea0003800200 */
.L_x_24:
[----:B0-----:R-:W0:Y:S01]  /*2830*/  LDC R5, c[0x0][0x3d0] ;  /* 0x0000f400ff057b82 */ /* 0x001e220000000800 */
[----:B------:R2:W-:Y:S01]  /*2840*/  STG.E desc[UR6][R16.64], RZ ;  /* 0x000000ff10007986 */ /* 0x0005e2000c101906 */
[----:B0-----:R-:W-:-:S13]  /*2850*/  ISETP.GE.AND P1, PT, R5, 0x2, PT ;  /* 0x000000020500780c */ /* 0x001fda0003f26270 */
[----:B--2---:R-:W-:Y:S05]  /*2860*/  @!P1 BRA `(.L_x_61) ;  /* 0x0000000800609947 */ /* 0x004fea0003800000 */
[C---:B------:R-:W-:Y:S01]  /*2870*/  ISETP.GE.U32.AND P0, PT, R5.reuse, 0x5, PT ;  /* 0x000000050500780c */ /* 0x040fe20003f06070 */
[----:B------:R-:W-:Y:S02]  /*2880*/  VIADD R6, R5, 0xffffffff ;  /* 0xffffffff05067836 */ /* 0x000fe40000000000 */
[----:B------:R-:W-:Y:S02]  /*2890*/  HFMA2 R2, -RZ, RZ, 0, 5.9604644775390625e-08 ;  /* 0x00000001ff027431 */ /* 0x000fe400000001ff */
[----:B------:R-:W-:Y:S01]  /*28a0*/  IMAD.MOV.U32 R7, RZ, RZ, RZ ;  /* 0x000000ffff077224 */ /* 0x000fe200078e00ff */
[----:B------:R-:W-:-:S07]  /*28b0*/  LOP3.LUT R0, R6, 0x3, RZ, 0xc0, !PT ;  /* 0x0000000306007812 */ /* 0x000fce00078ec0ff */
[----:B------:R-:W-:Y:S05]  /*28c0*/  @!P0 BRA `(.L_x_62) ;  /* 0x0000000800008947 */ /* 0x000fea0003800000 */
[----:B------:R-:W0:Y:S01]  /*28d0*/  LDC.64 R16, c[0x0][0x380] ;  /* 0x0000e000ff107b82 */ /* 0x000e220000000a00 */
[----:B------:R-:W-:Y:S01]  /*28e0*/  LOP3.LUT R6, R6, 0xfffffffc, RZ, 0xc0, !PT ;  /* 0xfffffffc06067812 */ /* 0x000fe200078ec0ff */
[----:B------:R-:W-:Y:S02]  /*28f0*/  IMAD.MOV.U32 R7, RZ, RZ, RZ ;  /* 0x000000ffff077224 */ /* 0x000fe400078e00ff */
[----:B------:R-:W-:Y:S02]  /*2900*/  IMAD.MOV.U32 R4, RZ, RZ, RZ ;  /* 0x000000ffff047224 */ /* 0x000fe400078e00ff */
[----:B------:R-:W-:-:S05]  /*2910*/  IMAD.MOV R6, RZ, RZ, -R6 ;  /* 0x000000ffff067224 */ /* 0x000fca00078e0a06 */
[----:B------:R-:W-:Y:S01]  /*2920*/  ISETP.GE.AND P0, PT, R6, RZ, PT ;  /* 0x000000ff0600720c */ /* 0x000fe20003f06270 */
[----:B0-----:R-:W-:-:S03]  /*2930*/  IMAD.WIDE R16, R23, 0x4, R16 ;  /* 0x0000000417107825 */ /* 0x001fc600078e0210 */
[----:B------:R-:W-:-:S05]  /*2940*/  IADD3 R2, P2, PT, R16, 0x10, RZ ;  /* 0x0000001010027810 */ /* 0x000fca0007f5e0ff */
[----:B------:R-:W-:-:S04]  /*2950*/  IMAD.X R3, RZ, RZ, R17, P2 ;  /* 0x000000ffff037224 */ /* 0x000fc800010e0611 */
[----:B------:R-:W-:Y:S05]  /*2960*/  @P0 BRA `(.L_x_63) ;  /* 0x0000000400840947 */ /* 0x000fea0003800000 */
[----:B------:R-:W-:Y:S02]  /*2970*/  IADD3 R8, PT, PT, -R6, RZ, RZ ;  /* 0x000000ff06087210 */ /* 0x000fe40007ffe1ff */
[----:B------:R-:W-:Y:S02]  /*2980*/  PLOP3.LUT P0, PT, PT, PT, PT, 0x80, 0x8 ;  /* 0x000000000008781c */ /* 0x000fe40003f0f070 */
[----:B------:R-:W-:-:S13]  /*2990*/  ISETP.GT.AND P2, PT, R8, 0xc, PT ;  /* 0x0000000c0800780c */ /* 0x000fda0003f44270 */
[----:B------:R-:W-:Y:S05]  /*29a0*/  @!P2 BRA `(.L_x_64) ;  /* 0x0000000000e4a947 */ /* 0x000fea0003800000 */
[----:B------:R-:W-:-:S13]  /*29b0*/  PLOP3.LUT P0, PT, PT, PT, PT, 0x8, 0x80 ;  /* 0x000000000080781c */ /* 0x000fda0003f0e170 */
.L_x_65:
[----:B------:R-:W2:Y:S04]  /*29c0*/  LDG.E R12, desc[UR6][R2.64+-0xc] ;  /* 0xfffff406020c7981 */ /* 0x000ea8000c1e1900 */
[----:B------:R-:W3:Y:S04]  /*29d0*/  LDG.E R14, desc[UR6][R2.64+-0x8] ;  /* 0xfffff806020e7981 */ /* 0x000ee8000c1e1900 */
[----:B-1----:R-:W4:Y:S04]  /*29e0*/  LDG.E R18, desc[UR6][R2.64+-0x4] ;  /* 0xfffffc0602127981 */ /* 0x002f28000c1e1900 */
[----:B------:R-:W5:Y:S04]  /*29f0*/  LDG.E R20, desc[UR6][R2.64] ;  /* 0x0000000602147981 */ /* 0x000f68000c1e1900 */
        /* <DEDUP_REMOVED lines=12> */
[----:B------:R-:W-:-:S02]  /*2ac0*/  VIADD R6, R6, 0x10 ;  /* 0x0000001006067836 */ /* 0x000fc40000000000 */
[----:B------:R-:W-:-:S03]  /*2ad0*/  VIADD R4, R4, 0x10 ;  /* 0x0000001004047836 */ /* 0x000fc60000000000 */
[----:B------:R-:W-:Y:S01]  /*2ae0*/  ISETP.GE.AND P2, PT, R6, -0xc, PT ;  /* 0xfffffff40600780c */ /* 0x000fe20003f46270 */
[----:B--2---:R-:W-:-:S04]  /*2af0*/  FADD R7, R12, R7 ;  /* 0x000000070c077221 */ /* 0x004fc80000000000 */
[----:B---3--:R-:W-:Y:S01]  /*2b00*/  FADD R13, R7, R14 ;  /* 0x0000000e070d7221 */ /* 0x008fe20000000000 */
[----:B------:R0:W-:Y:S03]  /*2b10*/  STG.E desc[UR6][R2.64+-0xc], R7 ;  /* 0xfffff40702007986 */ /* 0x0001e6000c101906 */
[----:B----4-:R-:W-:Y:S01]  /*2b20*/  FADD R15, R13, R18 ;  /* 0x000000120d0f7221 */ /* 0x010fe20000000000 */
[----:B------:R1:W-:Y:S03]  /*2b30*/  STG.E desc[UR6][R2.64+-0x8], R13 ;  /* 0xfffff80d02007986 */ /* 0x0003e6000c101906 */
[----:B-----5:R-:W-:Y:S01]  /*2b40*/  FADD R19, R15, R20 ;  /* 0x000000140f137221 */ /* 0x020fe20000000000 */
[----:B------:R-:W-:Y:S03]  /*2b50*/  STG.E desc[UR6][R2.64+-0x4], R15 ;  /* 0xfffffc0f02007986 */ /* 0x000fe6000c101906 */
[----:B------:R-:W-:Y:S01]  /*2b60*/  FADD R21, R19, R22 ;  /* 0x0000001613157221 */ /* 0x000fe20000000000 */
        /* <DEDUP_REMOVED lines=21> */
[----:B0-----:R-:W-:Y:S01]  /*2cc0*/  FADD R7, R9, R8 ;  /* 0x0000000809077221 */ /* 0x001fe20000000000 */
[----:B------:R-:W-:Y:S01]  /*2cd0*/  IADD3 R8, P3, PT, R2, 0x40, RZ ;  /* 0x0000004002087810 */ /* 0x000fe20007f7e0ff */
[----:B------:R-:W-:Y:S04]  /*2ce0*/  STG.E desc[UR6][R2.64+0x2c], R9 ;  /* 0x00002c0902007986 */ /* 0x000fe8000c101906 */
[----:B-1----:R-:W-:Y:S01]  /*2cf0*/  IMAD.X R13, RZ, RZ, R3, P3 ;  /* 0x000000ffff0d7224 */ /* 0x002fe200018e0603 */
[----:B------:R0:W-:Y:S02]  /*2d00*/  STG.E desc[UR6][R2.64+0x30], R7 ;  /* 0x0000300702007986 */ /* 0x0001e4000c101906 */
[----:B0-----:R-:W-:-:S02]  /*2d10*/  IMAD.MOV.U32 R2, RZ, RZ, R8 ;  /* 0x000000ffff027224 */ /* 0x001fc400078e0008 */
[----:B------:R-:W-:Y:S01]  /*2d20*/  MOV R3, R13 ;  /* 0x0000000d00037202 */ /* 0x000fe20000000f00 */
[----:B------:R-:W-:Y:S06]  /*2d30*/  @!P2 BRA `(.L_x_65) ;  /* 0xfffffffc0020a947 */ /* 0x000fec000383ffff */
.L_x_64:
[----:B------:R-:W-:-:S05]  /*2d40*/  IMAD.MOV R8, RZ, RZ, -R6 ;  /* 0x000000ffff087224 */ /* 0x000fca00078e0a06 */
[----:B------:R-:W-:-:S13]  /*2d50*/  ISETP.GT.AND P2, PT, R8, 0x4, PT ;  /* 0x000000040800780c */ /* 0x000fda0003f44270 */
[----:B------:R-:W-:Y:S05]  /*2d60*/  @!P2 BRA `(.L_x_66) ;  /* 0x00000000007ca947 */ /* 0x000fea0003800000 */
[----:B------:R-:W2:Y:S04]  /*2d70*/  LDG.E R8, desc[UR6][R2.64+-0xc] ;  /* 0xfffff40602087981 */ /* 0x000ea8000c1e1900 */
[----:B------:R-:W3:Y:S04]  /*2d80*/  LDG.E R10, desc[UR6][R2.64+-0x8] ;  /* 0xfffff806020a7981 */ /* 0x000ee8000c1e1900 */
[----:B------:R-:W4:Y:S04]  /*2d90*/  LDG.E R12, desc[UR6][R2.64+-0x4] ;  /* 0xfffffc06020c7981 */ /* 0x000f28000c1e1900 */
[----:B------:R-:W5:Y:S04]  /*2da0*/  LDG.E R14, desc[UR6][R2.64] ;  /* 0x00000006020e7981 */ /* 0x000f68000c1e1900 */
[----:B-1----:R-:W5:Y:S04]  /*2db0*/  LDG.E R18, desc[UR6][R2.64+0x4] ;  /* 0x0000040602127981 */ /* 0x002f68000c1e1900 */
[----:B------:R-:W5:Y:S04]  /*2dc0*/  LDG.E R20, desc[UR6][R2.64+0x8] ;  /* 0x0000080602147981 */ /* 0x000f68000c1e1900 */
[----:B------:R-:W5:Y:S04]  /*2dd0*/  LDG.E R22, desc[UR6][R2.64+0xc] ;  /* 0x00000c0602167981 */ /* 0x000f68000c1e1900 */
[----:B------:R-:W5:Y:S01]  /*2de0*/  LDG.E R24, desc[UR6][R2.64+0x10] ;  /* 0x0000100602187981 */ /* 0x000f62000c1e1900 */
[----:B------:R-:W-:Y:S01]  /*2df0*/  PLOP3.LUT P0, PT, PT, PT, PT, 0x8, 0x80 ;  /* 0x000000000080781c */ /* 0x000fe20003f0e170 */
[----:B------:R-:W-:-:S02]  /*2e00*/  VIADD R6, R6, 0x8 ;  /* 0x0000000806067836 */ /* 0x000fc40000000000 */
[----:B------:R-:W-:Y:S02]  /*2e10*/  VIADD R4, R4, 0x8 ;  /* 0x0000000804047836 */ /* 0x000fe40000000000 */
[----:B--2---:R-:W-:Y:S01]  /*2e20*/  FADD R9, R7, R8 ;  /* 0x0000000807097221 */ /* 0x004fe20000000000 */
[----:B------:R-:W-:-:S03]  /*2e30*/  IADD3 R8, P2, PT, R2, 0x20, RZ ;  /* 0x0000002002087810 */ /* 0x000fc60007f5e0ff */
[----:B---3--:R-:W-:Y:S01]  /*2e40*/  FADD R11, R9, R10 ;  /* 0x0000000a090b7221 */ /* 0x008fe20000000000 */
[----:B------:R0:W-:Y:S03]  /*2e50*/  STG.E desc[UR6][R2.64+-0xc], R9 ;  /* 0xfffff40902007986 */ /* 0x0001e6000c101906 */
[----:B----4-:R-:W-:Y:S01]  /*2e60*/  FADD R13, R11, R12 ;  /* 0x0000000c0b0d7221 */ /* 0x010fe20000000000 */
[----:B------:R-:W-:Y:S03]  /*2e70*/  STG.E desc[UR6][R2.64+-0x8], R11 ;  /* 0xfffff80b02007986 */ /* 0x000fe6000c101906 */
[----:B-----5:R-:W-:Y:S01]  /*2e80*/  FADD R15, R13, R14 ;  /* 0x0000000e0d0f7221 */ /* 0x020fe20000000000 */
[----:B------:R-:W-:Y:S03]  /*2e90*/  STG.E desc[UR6][R2.64+-0x4], R13 ;  /* 0xfffffc0d02007986 */ /* 0x000fe6000c101906 */
[----:B------:R-:W-:Y:S01]  /*2ea0*/  FADD R19, R15, R18 ;  /* 0x000000120f137221 */ /* 0x000fe20000000000 */
[----:B0-----:R-:W-:Y:S01]  /*2eb0*/  IMAD.X R9, RZ, RZ, R3, P2 ;  /* 0x000000ffff097224 */ /* 0x001fe200010e0603 */
[----:B------:R-:W-:Y:S02]  /*2ec0*/  STG.E desc[UR6][R2.64], R15 ;  /* 0x0000000f02007986 */ /* 0x000fe4000c101906 */
[----:B------:R-:W-:-:S02]  /*2ed0*/  FADD R21, R19, R20 ;  /* 0x0000001413157221 */ /* 0x000fc40000000000 */
[----:B------:R-:W-:Y:S02]  /*2ee0*/  STG.E desc[UR6][R2.64+0x4], R19 ;  /* 0x0000041302007986 */ /* 0x000fe4000c101906 */
[----:B------:R-:W-:Y:S02]  /*2ef0*/  FADD R25, R21, R22 ;  /* 0x0000001615197221 */ /* 0x000fe40000000000 */
[----:B------:R-:W-:Y:S02]  /*2f00*/  STG.E desc[UR6][R2.64+0x8], R21 ;  /* 0x0000081502007986 */ /* 0x000fe4000c101906 */
[----:B------:R-:W-:Y:S02]  /*2f10*/  FADD R7, R25, R24 ;  /* 0x0000001819077221 */ /* 0x000fe40000000000 */
[----:B------:R-:W-:Y:S04]  /*2f20*/  STG.E desc[UR6][R2.64+0xc], R25 ;  /* 0x00000c1902007986 */ /* 0x000fe8000c101906 */
[----:B------:R0:W-:Y:S02]  /*2f30*/  STG.E desc[UR6][R2.64+0x10], R7 ;  /* 0x0000100702007986 */ /* 0x0001e4000c101906 */
[----:B0-----:R-:W-:Y:S01]  /*2f40*/  MOV R2, R8 ;  /* 0x0000000800027202 */ /* 0x001fe20000000f00 */
[----:B------:R-:W-:-:S07]  /*2f50*/  IMAD.MOV.U32 R3, RZ, RZ, R9 ;  /* 0x000000ffff037224 */ /* 0x000fce00078e0009 */
.L_x_66:
[----:B------:R-:W-:-:S13]  /*2f60*/  ISETP.NE.OR P0, PT, R6, RZ, P0 ;  /* 0x000000ff0600720c */ /* 0x000fda0000705670 */
[----:B------:R-:W-:Y:S05]  /*2f70*/  @!P0 BRA `(.L_x_67) ;  /* 0x0000000000508947 */ /* 0x000fea0003800000 */
.L_x_63:
[----:B------:R-:W2:Y:S04]  /*2f80*/  LDG.E R8, desc[UR6][R2.64+-0xc] ;  /* 0xfffff40602087981 */ /* 0x000ea8000c1e1900 */
[----:B------:R-:W3:Y:S04]  /*2f90*/  LDG.E R10, desc[UR6][R2.64+-0x8] ;  /* 0xfffff806020a7981 */ /* 0x000ee8000c1e1900 */
[----:B------:R-:W4:Y:S04]  /*2fa0*/  LDG.E R12, desc[UR6][R2.64+-0x4] ;  /* 0xfffffc06020c7981 */ /* 0x000f28000c1e1900 */
[----:B------:R-:W5:Y:S01]  /*2fb0*/  LDG.E R14, desc[UR6][R2.64] ;  /* 0x00000006020e7981 */ /* 0x000f62000c1e1900 */
[----:B------:R-:W-:Y:S01]  /*2fc0*/  VIADD R6, R6, 0x4 ;  /* 0x0000000406067836 */ /* 0x000fe20000000000 */
[----:B------:R-:W-:-:S04]  /*2fd0*/  IADD3 R4, PT, PT, R4, 0x4, RZ ;  /* 0x0000000404047810 */ /* 0x000fc80007ffe0ff */
[----:B------:R-:W-:Y:S01]  /*2fe0*/  ISETP.NE.AND P0, PT, R6, RZ, PT ;  /* 0x000000ff0600720c */ /* 0x000fe20003f05270 */
[----:B--2---:R-:W-:Y:S01]  /*2ff0*/  FADD R9, R8, R7 ;  /* 0x0000000708097221 */ /* 0x004fe20000000000 */
[----:B------:R-:W-:-:S03]  /*3000*/  IADD3 R8, P2, PT, R2, 0x10, RZ ;  /* 0x0000001002087810 */ /* 0x000fc60007f5e0ff */
[----:B---3--:R-:W-:Y:S01]  /*3010*/  FADD R11, R9, R10 ;  /* 0x0000000a090b7221 */ /* 0x008fe20000000000 */
[----:B------:R-:W-:Y:S01]  /*3020*/  STG.E desc[UR6][R2.64+-0xc], R9 ;  /* 0xfffff40902007986 */ /* 0x000fe2000c101906 */
[----:B------:R-:W-:Y:S02]  /*3030*/  IMAD.X R15, RZ, RZ, R3, P2 ;  /* 0x000000ffff0f7224 */ /* 0x000fe400010e0603 */
[----:B----4-:R-:W-:Y:S01]  /*3040*/  FADD R13, R11, R12 ;  /* 0x0000000c0b0d7221 */ /* 0x010fe20000000000 */
[----:B------:R-:W-:Y:S03]  /*3050*/  STG.E desc[UR6][R2.64+-0x8], R11 ;  /* 0xfffff80b02007986 */ /* 0x000fe6000c101906 */
[----:B-----5:R-:W-:Y:S01]  /*3060*/  FADD R7, R13, R14 ;  /* 0x0000000e0d077221 */ /* 0x020fe20000000000 */
[----:B------:R-:W-:Y:S04]  /*3070*/  STG.E desc[UR6][R2.64+-0x4], R13 ;  /* 0xfffffc0d02007986 */ /* 0x000fe8000c101906 */
[----:B------:R0:W-:Y:S02]  /*3080*/  STG.E desc[UR6][R2.64], R7 ;  /* 0x0000000702007986 */ /* 0x0001e4000c101906 */
[----:B0-----:R-:W-:-:S02]  /*3090*/  IMAD.MOV.U32 R2, RZ, RZ, R8 ;  /* 0x000000ffff027224 */ /* 0x001fc400078e0008 */
[----:B------:R-:W-:Y:S01]  /*30a0*/  IMAD.MOV.U32 R3, RZ, RZ, R15 ;  /* 0x000000ffff037224 */ /* 0x000fe200078e000f */
[----:B------:R-:W-:Y:S06]  /*30b0*/  @P0 BRA `(.L_x_63) ;  /* 0xfffffffc00b00947 */ /* 0x000fec000383ffff */
.L_x_67:
[----:B------:R-:W-:-:S07]  /*30c0*/  VIADD R2, R4, 0x1 ;  /* 0x0000000104027836 */ /* 0x000fce0000000000 */
.L_x_62:
[----:B------:R-:W-:-:S13]  /*30d0*/  ISETP.NE.AND P0, PT, R0, RZ, PT ;  /* 0x000000ff0000720c */ /* 0x000fda0003f05270 */
[----:B------:R-:W-:Y:S05]  /*30e0*/  @!P0 BRA `(.L_x_61) ;  /* 0x0000000000408947 */ /* 0x000fea0003800000 */
[----:B------:R-:W0:Y:S01]  /*30f0*/  LDCU.64 UR4, c[0x0][0x380] ;  /* 0x00007000ff0477ac */ /* 0x000e220008000a00 */
[----:B------:R-:W-:Y:S01]  /*3100*/  IMAD.WIDE.U32 R2, R2, 0x4, RZ ;  /* 0x0000000402027825 */ /* 0x000fe200078e00ff */
[----:B------:R-:W-:-:S03]  /*3110*/  IADD3 R0, PT, PT, -R0, RZ, RZ ;  /* 0x000000ff00007210 */ /* 0x000fc60007ffe1ff */
[----:B------:R-:W-:-:S03]  /*3120*/  IMAD.WIDE R2, R23, 0x4, R2 ;  /* 0x0000000417027825 */ /* 0x000fc600078e0202 */
[----:B0-----:R-:W-:-:S04]  /*3130*/  IADD3 R4, P0, PT, R2, UR4, RZ ;  /* 0x0000000402047c10 */ /* 0x001fc8000ff1e0ff */
[----:B------:R-:W-:-:S09]  /*3140*/  IADD3.X R9, PT, PT, R3, UR5, RZ, P0, !PT ;  /* 0x0000000503097c10 */ /* 0x000fd200087fe4ff */
.L_x_68:
[----:B0-----:R-:W-:Y:S02]  /*3150*/  IMAD.MOV.U32 R2, RZ, RZ, R4 ;  /* 0x000000ffff027224 */ /* 0x001fe400078e0004 */
[----:B------:R-:W-:-:S05]  /*3160*/  IMAD.MOV.U32 R3, RZ, RZ, R9 ;  /* 0x000000ffff037224 */ /* 0x000fca00078e0009 */
[----:B------:R-:W2:Y:S01]  /*3170*/  LDG.E R4, desc[UR6][R2.64] ;  /* 0x0000000602047981 */ /* 0x000ea2000c1e1900 */
[----:B------:R-:W-:-:S05]  /*3180*/  VIADD R0, R0, 0x1 ;  /* 0x0000000100007836 */ /* 0x000fca0000000000 */
[----:B------:R-:W-:Y:S01]  /*3190*/  ISETP.NE.AND P0, PT, R0, RZ, PT ;  /* 0x000000ff0000720c */ /* 0x000fe20003f05270 */
[----:B--2---:R-:W-:Y:S01]  /*31a0*/  FADD R7, R4, R7 ;  /* 0x0000000704077221 */ /* 0x004fe20000000000 */
[----:B------:R-:W-:-:S04]  /*31b0*/  IADD3 R4, P2, PT, R2, 0x4, RZ ;  /* 0x0000000402047810 */ /* 0x000fc80007f5e0ff */
[----:B------:R0:W-:Y:S01]  /*31c0*/  STG.E desc[UR6][R2.64], R7 ;  /* 0x0000000702007986 */ /* 0x0001e2000c101906 */
[----:B------:R-:W-:-:S06]  /*31d0*/  IADD3.X R9, PT, PT, RZ, R3, RZ, P2, !PT ;  /* 0x00000003ff097210 */ /* 0x000fcc00017fe4ff */
[----:B------:R-:W-:Y:S05]  /*31e0*/  @P0 BRA `(.L_x_68) ;  /* 0xfffffffc00d80947 */ /* 0x000fea000383ffff */
.L_x_61:
[----:B0-----:R-:W-:-:S06]  /*31f0*/  IMAD.WIDE R2, R5, 0x4, R16 ;  /* 0x0000000405027825 */ /* 0x001fcc00078e0210 */
[----:B------:R-:W2:Y:S01]  /*3200*/  LDG.E R3, desc[UR6][R2.64+-0x4] ;  /* 0xfffffc0602037981 */ /* 0x000ea2000c1e1900 */
[----:B------:R-:W-:Y:S01]  /*3210*/  VIADD R4, R5, 0xffffffff ;  /* 0xffffffff05047836 */ /* 0x000fe20000000000 */
[----:B--2---:R-:W-:-:S13]  /*3220*/  FSETP.GT.AND P0, PT, R3, RZ, PT ;  /* 0x000000ff0300720b */ /* 0x004fda0003f04000 */
[----:B------:R-:W-:Y:S05]  /*3230*/  @P0 BRA `(.L_x_69) ;  /* 0x0000000c00f80947 */ /* 0x000fea0003800000 */
[----:B------:R-:W-:Y:S05]  /*3240*/  @!P1 EXIT ;  /* 0x000000000000994d */ /* 0x000fea0003800000 */
[----:B------:R-:W-:Y:S01]  /*3250*/  ISETP.GE.U32.AND P0, PT, R5, 0x9, PT ;  /* 0x000000090500780c */ /* 0x000fe20003f06070 */
[----:B------:R-:W-:Y:S01]  /*3260*/  IMAD.MOV.U32 R7, RZ, RZ, 0x1 ;  /* 0x00000001ff077424 */ /* 0x000fe200078e00ff */
[----:B------:R-:W-:Y:S02]  /*3270*/  I2FP.F32.U32 R3, R5 ;  /* 0x0000000500037245 */ /* 0x000fe40000201000 */
[----:B------:R-:W-:-:S09]  /*3280*/  LOP3.LUT R5, R4, 0x7, RZ, 0xc0, !PT ;  /* 0x0000000704057812 */ /* 0x000fd200078ec0ff */
[----:B------:R-:W-:Y:S05]  /*3290*/  @!P0 BRA `(.L_x_70) ;  /* 0x00000008000c8947 */ /* 0x000fea0003800000 */
[----:B------:R-:W0:Y:S01]  /*32a0*/  LDC.64 R16, c[0x0][0x380] ;  /* 0x0000e000ff107b82 */ /* 0x000e220000000a00 */
[----:B------:R-:W-:Y:S01]  /*32b0*/  LOP3.LUT R7, R4, 0xfffffff8, RZ, 0xc0, !PT ;  /* 0xfffffff804077812 */ /* 0x000fe200078ec0ff */
[----:B------:R-:W-:Y:S02]  /*32c0*/  IMAD.MOV.U32 R6, RZ, RZ, RZ ;  /* 0x000000ffff067224 */ /* 0x000fe400078e00ff */
[----:B0-----:R-:W-:-:S03]  /*32d0*/  IMAD.WIDE R16, R23, 0x4, R16 ;  /* 0x0000000417107825 */ /* 0x001fc600078e0210 */
[----:B------:R-:W-:-:S04]  /*32e0*/  IADD3 R10, P0, PT, R16, 0x10, RZ ;  /* 0x00000010100a7810 */ /* 0x000fc80007f1e0ff */
[----:B------:R-:W-:-:S09]  /*32f0*/  IADD3.X R13, PT, PT, RZ, R17, RZ, P0, !PT ;  /* 0x00000011ff0d7210 */ /* 0x000fd200007fe4ff */
.L_x_79:
[----:B------:R-:W0:Y:S01]  /*3300*/  MUFU.RCP R2, R3 ;  /* 0x0000000300027308 */ /* 0x000e220000001000 */
[----:B------:R-:W-:-:S05]  /*3310*/  VIADD R0, R6, 0x1 ;  /* 0x0000000106007836 */ /* 0x000fca0000000000 */
[----:B------:R-:W-:-:S04]  /*3320*/  I2FP.F32.U32 R0, R0 ;  /* 0x0000000000007245 */ /* 0x000fc80000201000 */
[----:B------:R-:W2:Y:S01]  /*3330*/  FCHK P0, R0, R3 ;  /* 0x0000000300007302 */ /* 0x000ea20000000000 */
[----:B0-----:R-:W-:-:S04]  /*3340*/  FFMA R9, -R3, R2, 1 ;  /* 0x3f80000003097423 */ /* 0x001fc80000000102 */
[----:B------:R-:W-:-:S04]  /*3350*/  FFMA R9, R2, R9, R2 ;  /* 0x0000000902097223 */ /* 0x000fc80000000002 */
[----:B------:R-:W-:-:S04]  /*3360*/  FFMA R2, R0, R9, RZ ;  /* 0x0000000900027223 */ /* 0x000fc800000000ff */
[----:B------:R-:W-:-:S04]  /*3370*/  FFMA R8, -R3, R2, R0 ;  /* 0x0000000203087223 */ /* 0x000fc80000000100 */
[----:B------:R-:W-:Y:S01]  /*3380*/  FFMA R11, R9, R8, R2 ;  /* 0x00000008090b7223 */ /* 0x000fe20000000002 */
[----:B------:R-:W-:Y:S02]  /*3390*/  IMAD.MOV.U32 R8, RZ, RZ, R10 ;  /* 0x000000ffff087224 */ /* 0x000fe400078e000a */
[----:B------:R-:W-:Y:S01]  /*33a0*/  IMAD.MOV.U32 R9, RZ, RZ, R13 ;  /* 0x000000ffff097224 */ /* 0x000fe200078e000d */
[----:B--2---:R-:W-:Y:S06]  /*33b0*/  @!P0 BRA `(.L_x_71) ;  /* 0x00000000000c8947 */ /* 0x004fec0003800000 */
[----:B------:R-:W-:-:S07]  /*33c0*/  MOV R26, 0x33e0 ;  /* 0x000033e0001a7802 */ /* 0x000fce0000000f00 */
[----:B-1----:R-:W-:Y:S05]  /*33d0*/  CALL.REL.NOINC `($__internal_0_$__cuda_sm3x_div_rn_noftz_f32_slowpath) ;  /* 0x0000001400587944 */ /* 0x002fea0003c00000 */
[----:B------:R-:W-:-:S07]  /*33e0*/  MOV R11, R0 ;  /* 0x00000000000b7202 */ /* 0x000fce0000000f00 */
.L_x_71:
[----:B------:R-:W0:Y:S01]  /*33f0*/  MUFU.RCP R2, R3 ;  /* 0x0000000300027308 */ /* 0x000e220000001000 */
[----:B------:R-:W-:Y:S01]  /*3400*/  VIADD R0, R6, 0x2 ;  /* 0x0000000206007836 */ /* 0x000fe20000000000 */
[----:B------:R2:W-:Y:S04]  /*3410*/  STG.E desc[UR6][R8.64+-0xc], R11 ;  /* 0xfffff40b08007986 */ /* 0x0005e8000c101906 */
[----:B------:R-:W-:-:S04]  /*3420*/  I2FP.F32.U32 R10, R0 ;  /* 0x00000000000a7245 */ /* 0x000fc80000201000 */
[----:B------:R-:W3:Y:S01]  /*3430*/  FCHK P0, R10, R3 ;  /* 0x000000030a007302 */ /* 0x000ee20000000000 */
[----:B0-----:R-:W-:-:S04]  /*3440*/  FFMA R13, -R3, R2, 1 ;  /* 0x3f800000030d7423 */ /* 0x001fc80000000102 */
[----:B------:R-:W-:-:S04]  /*3450*/  FFMA R0, R2, R13, R2 ;  /* 0x0000000d02007223 */ /* 0x000fc80000000002 */
[----:B------:R-:W-:-:S04]  /*3460*/  FFMA R2, R0, R10, RZ ;  /* 0x0000000a00027223 */ /* 0x000fc800000000ff */
[----:B------:R-:W-:-:S04]  /*3470*/  FFMA R13, -R3, R2, R10 ;  /* 0x00000002030d7223 */ /* 0x000fc8000000010a */
[----:B------:R-:W-:Y:S01]  /*3480*/  FFMA R13, R0, R13, R2 ;  /* 0x0000000d000d7223 */ /* 0x000fe20000000002 */
[----:B--23--:R-:W-:Y:S06]  /*3490*/  @!P0 BRA `(.L_x_72) ;  /* 0x0000000000108947 */ /* 0x00cfec0003800000 */
[----:B------:R-:W-:Y:S01]  /*34a0*/  IMAD.MOV.U32 R0, RZ, RZ, R10 ;  /* 0x000000ffff007224 */ /* 0x000fe200078e000a */
[----:B------:R-:W-:-:S07]  /*34b0*/  MOV R26, 0x34d0 ;  /* 0x000034d0001a7802 */ /* 0x000fce0000000f00 */
[----:B-1----:R-:W-:Y:S05]  /*34c0*/  CALL.REL.NOINC `($__internal_0_$__cuda_sm3x_div_rn_noftz_f32_slowpath) ;  /* 0x00000014001c7944 */ /* 0x002fea0003c00000 */
[----:B------:R-:W-:-:S07]  /*34d0*/  IMAD.MOV.U32 R13, RZ, RZ, R0 ;  /* 0x000000ffff0d7224 */ /* 0x000fce00078e0000 */
.L_x_72:
[----:B------:R-:W0:Y:S01]  /*34e0*/  MUFU.RCP R2, R3 ;  /* 0x0000000300027308 */ /* 0x000e220000001000 */
[----:B------:R-:W-:Y:S01]  /*34f0*/  IADD3 R0, PT, PT, R6, 0x3, RZ ;  /* 0x0000000306007810 */ /* 0x000fe20007ffe0ff */
[----:B------:R2:W-:Y:S03]  /*3500*/  STG.E desc[UR6][R8.64+-0x8], R13 ;  /* 0xfffff80d08007986 */ /* 0x0005e6000c101906 */
        /* <DEDUP_REMOVED lines=12> */
.L_x_73:
        /* <DEDUP_REMOVED lines=11> */
[----:B------:R-:W-:Y:S02]  /*3680*/  MOV R0, R10 ;  /* 0x0000000a00007202 */ /* 0x000fe40000000f00 */
[----:B------:R-:W-:-:S07]  /*3690*/  MOV R26, 0x36b0 ;  /* 0x000036b0001a7802 */ /* 0x000fce0000000f00 */
[----:B-1----:R-:W-:Y:S05]  /*36a0*/  CALL.REL.NOINC `($__internal_0_$__cuda_sm3x_div_rn_noftz_f32_slowpath) ;  /* 0x0000001000a47944 */ /* 0x002fea0003c00000 */
[----:B------:R-:W-:-:S07]  /*36b0*/  IMAD.MOV.U32 R13, RZ, RZ, R0 ;  /* 0x000000ffff0d7224 */ /* 0x000fce00078e0000 */
.L_x_74:
        /* <DEDUP_REMOVED lines=14> */
[----:B------:R-:W-:-:S07]  /*37a0*/  MOV R11, R0 ;  /* 0x00000000000b7202 */ /* 0x000fce0000000f00 */
.L_x_75:
        /* <DEDUP_REMOVED lines=15> */
.L_x_76:
        /* <DEDUP_REMOVED lines=15> */
.L_x_77:
        /* <DEDUP_REMOVED lines=14> */
.L_x_78:
[----:B------:R0:W-:Y:S01]  /*3a70*/  STG.E desc[UR6][R8.64+0x10], R0 ;  /* 0x0000100008007986 */ /* 0x0001e2000c101906 */
[----:B------:R-:W-:Y:S02]  /*3a80*/  ISETP.NE.AND P0, PT, R6, R7, PT ;  /* 0x000000070600720c */ /* 0x000fe40003f05270 */
[----:B------:R-:W-:-:S05]  /*3a90*/  IADD3 R10, P1, PT, R8, 0x20, RZ ;  /* 0x00000020080a7810 */ /* 0x000fca0007f3e0ff */
[----:B------:R-:W-:-:S06]  /*3aa0*/  IMAD.X R13, RZ, RZ, R9, P1 ;  /* 0x000000ffff0d7224 */ /* 0x000fcc00008e0609 */
[----:B0-----:R-:W-:Y:S05]  /*3ab0*/  @P0 BRA `(.L_x_79) ;  /* 0xfffffff800100947 */ /* 0x001fea000383ffff */
[----:B------:R-:W-:-:S07]  /*3ac0*/  VIADD R7, R6, 0x1 ;  /* 0x0000000106077836 */ /* 0x000fce0000000000 */
.L_x_70:
[----:B------:R-:W-:-:S13]  /*3ad0*/  ISETP.NE.AND P0, PT, R5, RZ, PT ;  /* 0x000000ff0500720c */ /* 0x000fda0003f05270 */
[----:B------:R-:W-:Y:S05]  /*3ae0*/  @!P0 EXIT ;  /* 0x000000000000894d */ /* 0x000fea0003800000 */
[----:B------:R-:W-:Y:S02]  /*3af0*/  ISETP.GE.U32.AND P0, PT, R5, 0x4, PT ;  /* 0x000000040500780c */ /* 0x000fe40003f06070 */
[----:B------:R-:W-:-:S11]  /*3b00*/  LOP3.LUT R5, R4, 0x3, RZ, 0xc0, !PT ;  /* 0x0000000304057812 */ /* 0x000fd600078ec0ff */
[----:B------:R-:W-:Y:S05]  /*3b10*/  @!P0 BRA `(.L_x_80) ;  /* 0x0000000000f08947 */ /* 0x000fea0003800000 */
[----:B------:R-:W0:Y:S01]  /*3b20*/  MUFU.RCP R0, R3 ;  /* 0x0000000300007308 */ /* 0x000e220000001000 */
[----:B------:R-:W-:-:S07]  /*3b30*/  I2FP.F32.U32 R6, R7 ;  /* 0x0000000700067245 */ /* 0x000fce0000201000 */
[----:B------:R-:W2:Y:S01]  /*3b40*/  FCHK P0, R6, R3 ;  /* 0x0000000306007302 */ /* 0x000ea20000000000 */
[----:B0-----:R-:W-:-:S04]  /*3b50*/  FFMA R9, -R3, R0, 1 ;  /* 0x3f80000003097423 */ /* 0x001fc80000000100 */
[----:B------:R-:W-:-:S04]  /*3b60*/  FFMA R0, R0, R9, R0 ;  /* 0x0000000900007223 */ /* 0x000fc80000000000 */
[----:B------:R-:W-:-:S04]  /*3b70*/  FFMA R2, R0, R6, RZ ;  /* 0x0000000600027223 */ /* 0x000fc800000000ff */
[----:B------:R-:W-:-:S04]  /*3b80*/  FFMA R9, -R3, R2, R6 ;  /* 0x0000000203097223 */ /* 0x000fc80000000106 */
[----:B------:R-:W-:Y:S01]  /*3b90*/  FFMA R11, R0, R9, R2 ;  /* 0x00000009000b7223 */ /* 0x000fe20000000002 */
[----:B--2---:R-:W-:Y:S06]  /*3ba0*/  @!P0 BRA `(.L_x_81) ;  /* 0x0000000000108947 */ /* 0x004fec0003800000 */
[----:B------:R-:W-:Y:S01]  /*3bb0*/  IMAD.MOV.U32 R0, RZ, RZ, R6 ;  /* 0x000000ffff007224 */ /* 0x000fe200078e0006 */
[----:B------:R-:W-:-:S07]  /*3bc0*/  MOV R26, 0x3be0 ;  /* 0x00003be0001a7802 */ /* 0x000fce0000000f00 */
[----:B-1----:R-:W-:Y:S05]  /*3bd0*/  CALL.REL.NOINC `($__internal_0_$__cuda_sm3x_div_rn_noftz_f32_slowpath) ;  /* 0x0000000c00587944 */ /* 0x002fea0003c00000 */
[----:B------:R-:W-:-:S07]  /*3be0*/  MOV R11, R0 ;  /* 0x00000000000b7202 */ /* 0x000fce0000000f00 */
.L_x_81:
[----:B------:R-:W0:Y:S01]  /*3bf0*/  MUFU.RCP R2, R3 ;  /* 0x0000000300027308 */ /* 0x000e220000001000 */
[C---:B------:R-:W-:Y:S02]  /*3c00*/  VIADD R0, R7.reuse, 0x1 ;  /* 0x0000000107007836 */ /* 0x040fe40000000000 */
[----:B------:R-:W-:-:S03]  /*3c10*/  IMAD.WIDE.U32 R8, R7, 0x4, R16 ;  /* 0x0000000407087825 */ /* 0x000fc600078e0010 */
[----:B------:R-:W-:Y:S02]  /*3c20*/  I2FP.F32.U32 R6, R0 ;  /* 0x0000000000067245 */ /* 0x000fe40000201000 */
[----:B------:R2:W-:Y:S02]  /*3c30*/  STG.E desc[UR6][R8.64], R11 ;  /* 0x0000000b08007986 */ /* 0x0005e4000c101906 */
        /* <DEDUP_REMOVED lines=11> */
.L_x_82:
        /* <DEDUP_REMOVED lines=15> */
.L_x_83:
        /* <DEDUP_REMOVED lines=14> */
.L_x_84:
[----:B------:R0:W-:Y:S01]  /*3ec0*/  STG.E desc[UR6][R8.64+0xc], R0 ;  /* 0x00000c0008007986 */ /* 0x0001e2000c101906 */
[----:B------:R-:W-:-:S07]  /*3ed0*/  VIADD R7, R7, 0x4 ;  /* 0x0000000407077836 */ /* 0x000fce0000000000 */
.L_x_80:
[----:B------:R-:W-:-:S13]  /*3ee0*/  ISETP.NE.AND P0, PT, R5, RZ, PT ;  /* 0x000000ff0500720c */ /* 0x000fda0003f05270 */
[----:B------:R-:W-:Y:S05]  /*3ef0*/  @!P0 EXIT ;  /* 0x000000000000894d */ /* 0x000fea0003800000 */
[----:B------:R-:W-:-:S13]  /*3f00*/  ISETP.NE.AND P0, PT, R5, 0x1, PT ;  /* 0x000000010500780c */ /* 0x000fda0003f05270 */
[----:B------:R-:W-:Y:S05]  /*3f10*/  @!P0 BRA `(.L_x_85) ;  /* 0x0000000000788947 */ /* 0x000fea0003800000 */
[----:B0-----:R-:W0:Y:S01]  /*3f20*/  MUFU.RCP R0, R3 ;  /* 0x0000000300007308 */ /* 0x001e220000001000 */
        /* <DEDUP_REMOVED lines=11> */
[----:B------:R-:W-:-:S07]  /*3fe0*/  IMAD.MOV.U32 R5, RZ, RZ, R0 ;  /* 0x000000ffff057224 */ /* 0x000fce00078e0000 */
.L_x_86:
[----:B------:R-:W0:Y:S01]  /*3ff0*/  MUFU.RCP R2, R3 ;  /* 0x0000000300027308 */ /* 0x000e220000001000 */
[C---:B------:R-:W-:Y:S01]  /*4000*/  IMAD.WIDE.U32 R8, R7.reuse, 0x4, R16 ;  /* 0x0000000407087825 */ /* 0x040fe200078e0010 */
[----:B------:R-:W-:-:S04]  /*4010*/  IADD3 R0, PT, PT, R7, 0x1, RZ ;  /* 0x0000000107007810 */ /* 0x000fc80007ffe0ff */
[----:B------:R-:W-:Y:S01]  /*4020*/  I2FP.F32.U32 R6, R0 ;  /* 0x0000000000067245 */ /* 0x000fe20000201000 */
[----:B------:R2:W-:Y:S03]  /*4030*/  STG.E desc[UR6][R8.64], R5 ;  /* 0x0000000508007986 */ /* 0x0005e6000c101906 */
        /* <DEDUP_REMOVED lines=10> */
.L_x_87:
[----:B------:R2:W-:Y:S01]  /*40e0*/  STG.E desc[UR6][R8.64+0x4], R0 ;  /* 0x0000040008007986 */ /* 0x0005e2000c101906 */
[----:B------:R-:W-:-:S07]  /*40f0*/  VIADD R7, R7, 0x2 ;  /* 0x0000000207077836 */ /* 0x000fce0000000000 */
.L_x_85:
[----:B------:R-:W-:-:S04]  /*4100*/  LOP3.LUT R4, R4, 0x1, RZ, 0xc0, !PT ;  /* 0x0000000104047812 */ /* 0x000fc800078ec0ff */
[----:B------:R-:W-:-:S13]  /*4110*/  ISETP.NE.U32.AND P0, PT, R4, 0x1, PT ;  /* 0x000000010400780c */ /* 0x000fda0003f05070 */
[----:B------:R-:W-:Y:S05]  /*4120*/  @P0 EXIT ;  /* 0x000000000000094d */ /* 0x000fea0003800000 */
[----:B0-2---:R-:W0:Y:S01]  /*4130*/  MUFU.RCP R0, R3 ;  /* 0x0000000300007308 */ /* 0x005e220000001000 */
        /* <DEDUP_REMOVED lines=11> */
.L_x_88:
[----:B------:R-:W-:-:S05]  /*41f0*/  IMAD.WIDE.U32 R16, R7, 0x4, R16 ;  /* 0x0000000407107825 */ /* 0x000fca00078e0010 */
[----:B------:R-:W-:Y:S01]  /*4200*/  STG.E desc[UR6][R16.64], R0 ;  /* 0x0000000010007986 */ /* 0x000fe2000c101906 */
[----:B------:R-:W-:Y:S05]  /*4210*/  EXIT ;  /* 0x000000000000794d */ /* 0x000fea0003800000 */
.L_x_69:
[----:B------:R-:W-:Y:S05]  /*4220*/  @!P1 EXIT ;  /* 0x000000000000994d */ /* 0x000fea0003800000 */
[----:B------:R-:W-:Y:S01]  /*4230*/  ISETP.GE.U32.AND P0, PT, R5, 0x5, PT ;  /* 0x000000050500780c */ /* 0x000fe20003f06070 */
[----:B------:R-:W-:Y:S01]  /*4240*/  HFMA2 R6, -RZ, RZ, 0, 5.9604644775390625e-08 ;  /* 0x00000001ff067431 */ /* 0x000fe200000001ff */
[----:B------:R-:W-:-:S11]  /*4250*/  LOP3.LUT R5, R4, 0x3, RZ, 0xc0, !PT ;  /* 0x0000000304057812 */ /* 0x000fd600078ec0ff */
[----:B------:R-:W-:Y:S05]  /*4260*/  @!P0 BRA `(.L_x_89) ;  /* 0x0000000400388947 */ /* 0x000fea0003800000 */
[----:B------:R-:W0:Y:S02]  /*4270*/  LDC.64 R6, c[0x0][0x380] ;  /* 0x0000e000ff067b82 */ /* 0x000e240000000a00 */
[----:B0-----:R-:W-:-:S03]  /*4280*/  IMAD.WIDE R6, R23, 0x4, R6 ;  /* 0x0000000417067825 */ /* 0x001fc600078e0206 */
[----:B------:R-:W-:Y:S02]  /*4290*/  IADD3 R2, P0, PT, R6, 0x10, RZ ;  /* 0x0000001006027810 */ /* 0x000fe40007f1e0ff */
[----:B------:R-:W-:Y:S01]  /*42a0*/  LOP3.LUT R6, R4, 0xfffffffc, RZ, 0xc0, !PT ;  /* 0xfffffffc04067812 */ /* 0x000fe200078ec0ff */
[----:B------:R-:W-:Y:S02]  /*42b0*/  IMAD.MOV.U32 R4, RZ, RZ, RZ ;  /* 0x000000ffff047224 */ /* 0x000fe400078e00ff */
[----:B------:R-:W-:Y:S02]  /*42c0*/  IMAD.X R7, RZ, RZ, R7, P0 ;  /* 0x000000ffff077224 */ /* 0x000fe400000e0607 */
[----:B------:R-:W-:-:S07]  /*42d0*/  IMAD.MOV R6, RZ, RZ, -R6 ;  /* 0x000000ffff067224 */ /* 0x000fce00078e0a06 */
.L_x_98:
[----:B0-----:R-:W-:Y:S01]  /*42e0*/  MOV R8, R2 ;  /* 0x0000000200087202 */ /* 0x001fe20000000f00 */
[----:B------:R-:W-:-:S05]  /*42f0*/  IMAD.MOV.U32 R9, RZ, RZ, R7 ;  /* 0x000000ffff097224 */ /* 0x000fca00078e0007 */
[----:B------:R-:W2:Y:S01]  /*4300*/  LDG.E R0, desc[UR6][R8.64+-0xc] ;  /* 0xfffff40608007981 */ /* 0x000ea2000c1e1900 */
[----:B------:R-:W0:Y:S01]  /*4310*/  MUFU.RCP R2, R3 ;  /* 0x0000000300027308 */ /* 0x000e220000001000 */
[----:B------:R-:W-:Y:S01]  /*4320*/  VIADD R6, R6, 0x4 ;  /* 0x0000000406067836 */ /* 0x000fe20000000000 */
[----:B------:R-:W-:Y:S04]  /*4330*/  BSSY.RECONVERGENT B2, `(.L_x_90) ;  /* 0x000000c000027945 */ /* 0x000fe80003800200 */
[----:B------:R-:W-:Y:S01]  /*4340*/  ISETP.NE.AND P2, PT, R6, RZ, PT ;  /* 0x000000ff0600720c */ /* 0x000fe20003f45270 */
[----:B0-----:R-:W-:-:S04]  /*4350*/  FFMA R7, -R3, R2, 1 ;  /* 0x3f80000003077423 */ /* 0x001fc80000000102 */
[----:B------:R-:W-:Y:S01]  /*4360*/  FFMA R7, R2, R7, R2 ;  /* 0x0000000702077223 */ /* 0x000fe20000000002 */
[----:B--2---:R-:W0:Y:S03]  /*4370*/  FCHK P0, R0, R3 ;  /* 0x0000000300007302 */ /* 0x004e260000000000 */
[----:B------:R-:W-:-:S04]  /*4380*/  FFMA R2, R0, R7, RZ ;  /* 0x0000000700027223 */ /* 0x000fc800000000ff */
[----:B------:R-:W-:-:S04]  /*4390*/  FFMA R10, -R3, R2, R0 ;  /* 0x00000002030a7223 */ /* 0x000fc80000000100 */
[----:B------:R-:W-:Y:S01]  /*43a0*/  FFMA R7, R7, R10, R2 ;  /* 0x0000000a07077223 */ /* 0x000fe20000000002 */
[----:B0-----:R-:W-:Y:S06]  /*43b0*/  @!P0 BRA `(.L_x_91) ;  /* 0x00000000000c8947 */ /* 0x001fec0003800000 */
[----:B------:R-:W-:-:S07]  /*43c0*/  MOV R26, 0x43e0 ;  /* 0x000043e0001a7802 */ /* 0x000fce0000000f00 */
[----:B-1----:R-:W-:Y:S05]  /*43d0*/  CALL.REL.NOINC `($__internal_0_$__cuda_sm3x_div_rn_noftz_f32_slowpath) ;  /* 0x0000000400587944 */ /* 0x002fea0003c00000 */
[----:B------:R-:W-:-:S07]  /*43e0*/  IMAD.MOV.U32 R7, RZ, RZ, R0 ;  /* 0x000000ffff077224 */ /* 0x000fce00078e0000 */
.L_x_91:
[----:B------:R-:W-:Y:S05]  /*43f0*/  BSYNC.RECONVERGENT B2 ;  /* 0x0000000000027941 */ /* 0x000fea0003800200 */
.L_x_90:
[----:B------:R-:W2:Y:S01]  /*4400*/  LDG.E R10, desc[UR6][R8.64+-0x8] ;  /* 0xfffff806080a7981 */ /* 0x000ea2000c1e1900 */
[----:B------:R-:W0:Y:S01]  /*4410*/  MUFU.RCP R0, R3 ;  /* 0x0000000300007308 */ /* 0x000e220000001000 */
[----:B------:R-:W-:Y:S02]  /*4420*/  BSSY.RECONVERGENT B2, `(.L_x_92) ;  /* 0x000000d000027945 */ /* 0x000fe40003800200 */
[----:B------:R3:W-:Y:S01]  /*4430*/  STG.E desc[UR6][R8.64+-0xc], R7 ;  /* 0xfffff40708007986 */ /* 0x0007e2000c101906 */
[----:B0-----:R-:W-:-:S04]  /*4440*/  FFMA R11, -R3, R0, 1 ;  /* 0x3f800000030b7423 */ /* 0x001fc80000000100 */
[----:B------:R-:W-:Y:S01]  /*4450*/  FFMA R0, R0, R11, R0 ;  /* 0x0000000b00007223 */ /* 0x000fe20000000000 */
[----:B--2---:R-:W0:Y:S03]  /*4460*/  FCHK P0, R10, R3 ;  /* 0x000000030a007302 */ /* 0x004e260000000000 */
[----:B------:R-:W-:-:S04]  /*4470*/  FFMA R2, R0, R10, RZ ;  /* 0x0000000a00027223 */ /* 0x000fc800000000ff */
[----:B------:R-:W-:-:S04]  /*4480*/  FFMA R11, -R3, R2, R10 ;  /* 0x00000002030b7223 */ /* 0x000fc8000000010a */
[----:B------:R-:W-:Y:S01]  /*4490*/  FFMA R11, R0, R11, R2 ;  /* 0x0000000b000b7223 */ /* 0x000fe20000000002 */
[----:B0--3--:R-:W-:Y:S06]  /*44a0*/  @!P0 BRA `(.L_x_93) ;  /* 0x0000000000108947 */ /* 0x009fec0003800000 */
[----:B------:R-:W-:Y:S02]  /*44b0*/  MOV R0, R10 ;  /* 0x0000000a00007202 */ /* 0x000fe40000000f00 */
[----:B------:R-:W-:-:S07]  /*44c0*/  MOV R26, 0x44e0 ;  /* 0x000044e0001a7802 */ /* 0x000fce0000000f00 */
[----:B-1----:R-:W-:Y:S05]  /*44d0*/  CALL.REL.NOINC `($__internal_0_$__cuda_sm3x_div_rn_noftz_f32_slowpath) ;  /* 0x0000000400187944 */ /* 0x002fea0003c00000 */
[----:B------:R-:W-:-:S07]  /*44e0*/  IMAD.MOV.U32 R11, RZ, RZ, R0 ;  /* 0x000000ffff0b7224 */ /* 0x000fce00078e0000 */
.L_x_93:
[----:B------:R-:W-:Y:S05]  /*44f0*/  BSYNC.RECONVERGENT B2 ;  /* 0x0000000000027941 */ /* 0x000fea0003800200 */
.L_x_92:
        /* <DEDUP_REMOVED lines=11> */
[----:B------:R-:W-:Y:S01]  /*45b0*/  IMAD.MOV.U32 R0, RZ, RZ, R10 ;  /* 0x000000ffff007224 */ /* 0x000fe200078e000a */
[----:B------:R-:W-:-:S07]  /*45c0*/  MOV R26, 0x45e0 ;  /* 0x000045e0001a7802 */ /* 0x000fce0000000f00 */
[----:B-1----:R-:W-:Y:S05]  /*45d0*/  CALL.REL.NOINC `($__internal_0_$__cuda_sm3x_div_rn_noftz_f32_slowpath) ;  /* 0x0000000000d87944 */ /* 0x002fea0003c00000 */
[----:B------:R-:W-:-:S07]  /*45e0*/  IMAD.MOV.U32 R7, RZ, RZ, R0 ;  /* 0x000000ffff077224 */ /* 0x000fce00078e0000 */
.L_x_95:
[----:B------:R-:W-:Y:S05]  /*45f0*/  BSYNC.RECONVERGENT B2 ;  /* 0x0000000000027941 */ /* 0x000fea0003800200 */
.L_x_94:
        /* <DEDUP_REMOVED lines=14> */
.L_x_97:
[----:B------:R-:W-:Y:S05]  /*46e0*/  BSYNC.RECONVERGENT B2 ;  /* 0x0000000000027941 */ /* 0x000fea0003800200 */
.L_x_96:
[----:B------:R0:W-:Y:S01]  /*46f0*/  STG.E desc[UR6][R8.64], R0 ;  /* 0x0000000008007986 */ /* 0x0001e2000c101906 */
[----:B------:R-:W-:Y:S01]  /*4700*/  IADD3 R2, P0, PT, R8, 0x10, RZ ;  /* 0x0000001008027810 */ /* 0x000fe20007f1e0ff */
[----:B------:R-:W-:-:S04]  /*4710*/  VIADD R4, R4, 0x4 ;  /* 0x0000000404047836 */ /* 0x000fc80000000000 */
[----:B------:R-:W-:Y:S01]  /*4720*/  IMAD.X R7, RZ, RZ, R9, P0 ;  /* 0x000000ffff077224 */ /* 0x000fe200000e0609 */
[----:B------:R-:W-:Y:S07]  /*4730*/  @P2 BRA `(.L_x_98) ;  /* 0xfffffff800e82947 */ /* 0x000fee000383ffff */
[----:B------:R-:W-:-:S07]  /*4740*/  VIADD R6, R4, 0x1 ;  /* 0x0000000104067836 */ /* 0x000fce0000000000 */
.L_x_89:
[----:B------:R-:W-:-:S13]  /*4750*/  ISETP.NE.AND P0, PT, R5, RZ, PT ;  /* 0x000000ff0500720c */ /* 0x000fda0003f05270 */
[----:B------:R-:W-:Y:S05]  /*4760*/  @!P0 EXIT ;  /* 0x000000000000894d */ /* 0x000fea0003800000 */
[----:B------:R-:W2:Y:S01]  /*4770*/  LDCU.64 UR4, c[0x0][0x380] ;  /* 0x00007000ff0477ac */ /* 0x000ea20008000a00 */
[----:B------:R-:W-:Y:S01]  /*4780*/  IMAD.WIDE.U32 R6, R6, 0x4, RZ ;  /* 0x0000000406067825 */ /* 0x000fe200078e00ff */
[----:B------:R-:W-:-:S03]  /*4790*/  IADD3 R5, PT, PT, -R5, RZ, RZ ;  /* 0x000000ff05057210 */ /* 0x000fc60007ffe1ff */
[----:B------:R-:W-:-:S03]  /*47a0*/  IMAD.WIDE R6, R23, 0x4, R6 ;  /* 0x0000000417067825 */ /* 0x000fc600078e0206 */
[----:B--2---:R-:W-:-:S04]  /*47b0*/  IADD3 R6, P0, PT, R6, UR4, RZ ;  /* 0x0000000406067c10 */ /* 0x004fc8000ff1e0ff */
[----:B------:R-:W-:-:S09]  /*47c0*/  IADD3.X R7, PT, PT, R7, UR5, RZ, P0, !PT ;  /* 0x0000000507077c10 */ /* 0x000fd200087fe4ff */
.L_x_101:
[----:B------:R-:W2:Y:S01]  /*47d0*/  LDG.E R4, desc[UR6][R6.64] ;  /* 0x0000000606047981 */ /* 0x000ea2000c1e1900 */
[----:B0-----:R-:W0:Y:S01]  /*47e0*/  MUFU.RCP R0, R3 ;  /* 0x0000000300007308 */ /* 0x001e220000001000 */
[----:B------:R-:W-:Y:S01]  /*47f0*/  BSSY.RECONVERGENT B2, `(.L_x_99) ;  /* 0x000000b000027945 */ /* 0x000fe20003800200 */
[----:B0-----:R-:W-:-:S04]  /*4800*/  FFMA R9, -R3, R0, 1 ;  /* 0x3f80000003097423 */ /* 0x001fc80000000100 */
[----:B------:R-:W-:Y:S02]  /*4810*/  FFMA R0, R0, R9, R0 ;  /* 0x0000000900007223 */ /* 0x000fe40000000000 */
[----:B--2---:R-:W0:Y:S02]  /*4820*/  FCHK P0, R4, R3 ;  /* 0x0000000304007302 */ /* 0x004e240000000000 */
[----:B------:R-:W-:-:S04]  /*4830*/  FFMA R2, R0, R4, RZ ;  /* 0x0000000400027223 */ /* 0x000fc800000000ff */
[----:B------:R-:W-:-:S04]  /*4840*/  FFMA R9, -R3, R2, R4 ;  /* 0x0000000203097223 */ /* 0x000fc80000000104 */
[----:B------:R-:W-:Y:S01]  /*4850*/  FFMA R0, R0, R9, R2 ;  /* 0x0000000900007223 */ /* 0x000fe20000000002 */
[----:B0-----:R-:W-:Y:S06]  /*4860*/  @!P0 BRA `(.L_x_100) ;  /* 0x00000000000c8947 */ /* 0x001fec0003800000 */
[----:B------:R-:W-:Y:S01]  /*4870*/  IMAD.MOV.U32 R0, RZ, RZ, R4 ;  /* 0x000000ffff007224 */ /* 0x000fe200078e0004 */
[----:B------:R-:W-:-:S07]  /*4880*/  MOV R26, 0x48a0 ;  /* 0x000048a0001a7802 */ /* 0x000fce0000000f00 */
[----:B-1----:R-:W-:Y:S05]  /*4890*/  CALL.REL.NOINC `($__internal_0_$__cuda_sm3x_div_rn_noftz_f32_slowpath) ;  /* 0x0000000000287944 */ /* 0x002fea0003c00000 */
.L_x_100:
[----:B------:R-:W-:Y:S05]  /*48a0*/  BSYNC.RECONVERGENT B2 ;  /* 0x0000000000027941 */ /* 0x000fea0003800200 */
.L_x_99:
[----:B------:R-:W-:Y:S01]  /*48b0*/  VIADD R5, R5, 0x1 ;  /* 0x0000000105057836 */ /* 0x000fe20000000000 */
[----:B------:R-:W-:Y:S01]  /*48c0*/  IADD3 R2, P1, PT, R6, 0x4, RZ ;  /* 0x0000000406027810 */ /* 0x000fe20007f3e0ff */
[----:B------:R0:W-:Y:S03]  /*48d0*/  STG.E desc[UR6][R6.64], R0 ;  /* 0x0000000006007986 */ /* 0x0001e6000c101906 */
[----:B------:R-:W-:Y:S01]  /*48e0*/  ISETP.NE.AND P0, PT, R5, RZ, PT ;  /* 0x000000ff0500720c */ /* 0x000fe20003f05270 */
[----:B------:R-:W-:-:S12]  /*48f0*/  IMAD.X R4, RZ, RZ, R7, P1 ;  /* 0x000000ffff047224 */ /* 0x000fd800008e0607 */
[----:B0-----:R-:W-:Y:S05]  /*4900*/  @!P0 EXIT ;  /* 0x000000000000894d */ /* 0x001fea0003800000 */
[----:B------:R-:W-:Y:S01]  /*4910*/  MOV R6, R2 ;  /* 0x0000000200067202 */ /* 0x000fe20000000f00 */
[----:B------:R-:W-:Y:S01]  /*4920*/  IMAD.MOV.U32 R7, RZ, RZ, R4 ;  /* 0x000000ffff077224 */ /* 0x000fe200078e0004 */
[----:B------:R-:W-:Y:S06]  /*4930*/  BRA `(.L_x_101) ;  /* 0xfffffffc00a47947 */ /* 0x000fec000383ffff */
        .weak           $__internal_0_$__cuda_sm3x_div_rn_noftz_f32_slowpath
        .type           $__internal_0_$__cuda_sm3x_div_rn_noftz_f32_slowpath,@function
        .size           $__internal_0_$__cuda_sm3x_div_rn_noftz_f32_slowpath,(.L_x_173 - $__internal_0_$__cuda_sm3x_div_rn_noftz_f32_slowpath)
$__internal_0_$__cuda_sm3x_div_rn_noftz_f32_slowpath:
[----:B------:R-:W-:Y:S01]  /*4940*/  SHF.R.U32.HI R2, RZ, 0x17, R3 ;  /* 0x00000017ff027819 */ /* 0x000fe20000011603 */
[----:B------:R-:W-:Y:S01]  /*4950*/  BSSY.RECONVERGENT B0, `(.L_x_102) ;  /* 0x0000063000007945 */ /* 0x000fe20003800200 */
[----:B------:R-:W-:Y:S02]  /*4960*/  SHF.R.U32.HI R28, RZ, 0x17, R0 ;  /* 0x00000017ff1c7819 */ /* 0x000fe40000011600 */
[----:B------:R-:W-:Y:S02]  /*4970*/  LOP3.LUT R2, R2, 0xff, RZ, 0xc0, !PT ;  /* 0x000000ff02027812 */ /* 0x000fe400078ec0ff */
[----:B------:R-:W-:Y:S02]  /*4980*/  LOP3.LUT R28, R28, 0xff, RZ, 0xc0, !PT ;  /* 0x000000ff1c1c7812 */ /* 0x000fe400078ec0ff */
[----:B------:R-:W-:Y:S01]  /*4990*/  MOV R33, R3 ;  /* 0x0000000300217202 */ /* 0x000fe20000000f00 */
[----:B------:R-:W-:Y:S02]  /*49a0*/  VIADD R29, R2, 0xffffffff ;  /* 0xffffffff021d7836 */ /* 0x000fe40000000000 */
[----:B------:R-:W-:-:S03]  /*49b0*/  VIADD R30, R28, 0xffffffff ;  /* 0xffffffff1c1e7836 */ /* 0x000fc60000000000 */
[----:B------:R-:W-:-:S04]  /*49c0*/  ISETP.GT.U32.AND P0, PT, R29, 0xfd, PT ;  /* 0x000000fd1d00780c */ /* 0x000fc80003f04070 */
[----:B------:R-:W-:-:S13]  /*49d0*/  ISETP.GT.U32.OR P0, PT, R30, 0xfd, P0 ;  /* 0x000000fd1e00780c */ /* 0x000fda0000704470 */
[----:B------:R-:W-:Y:S01]  /*49e0*/  @!P0 IMAD.MOV.U32 R27, RZ, RZ, RZ ;  /* 0x000000ffff1b8224 */ /* 0x000fe200078e00ff */
[----:B------:R-:W-:Y:S06]  /*49f0*/  @!P0 BRA `(.L_x_103) ;  /* 0x00000000005c8947 */ /* 0x000fec0003800000 */
[----:B------:R-:W-:Y:S02]  /*4a00*/  FSETP.GTU.FTZ.AND P0, PT, |R0|, +INF , PT ;  /* 0x7f8000000000780b */ /* 0x000fe40003f1c200 */
[----:B------:R-:W-:-:S04]  /*4a10*/  FSETP.GTU.FTZ.AND P1, PT, |R3|, +INF , PT ;  /* 0x7f8000000300780b */ /* 0x000fc80003f3c200 */
[----:B------:R-:W-:-:S13]  /*4a20*/  PLOP3.LUT P0, PT, P0, P1, PT, 0xf8, 0x8f ;  /* 0x00000000008f781c */ /* 0x000fda0000703f70 */
[----:B------:R-:W-:Y:S05]  /*4a30*/  @P0 BRA `(.L_x_104) ;  /* 0x00000004004c0947 */ /* 0x000fea0003800000 */
[----:B------:R-:W-:-:S13]  /*4a40*/  LOP3.LUT P0, RZ, R33, 0x7fffffff, R0, 0xc8, !PT ;  /* 0x7fffffff21ff7812 */ /* 0x000fda000780c800 */
[----:B------:R-:W-:Y:S05]  /*4a50*/  @!P0 BRA `(.L_x_105) ;  /* 0x00000004003c8947 */ /* 0x000fea0003800000 */
[C---:B------:R-:W-:Y:S02]  /*4a60*/  FSETP.NEU.FTZ.AND P1, PT, |R0|.reuse, +INF , PT ;  /* 0x7f8000000000780b */ /* 0x040fe40003f3d200 */
[----:B------:R-:W-:Y:S02]  /*4a70*/  FSETP.NEU.FTZ.AND P3, PT, |R3|, +INF , PT ;  /* 0x7f8000000300780b */ /* 0x000fe40003f7d200 */
[----:B------:R-:W-:-:S11]  /*4a80*/  FSETP.NEU.FTZ.AND P0, PT, |R0|, +INF , PT ;  /* 0x7f8000000000780b */ /* 0x000fd60003f1d200 */
[----:B------:R-:W-:Y:S05]  /*4a90*/  @!P3 BRA !P1, `(.L_x_105) ;  /* 0x00000004002cb947 */ /* 0x000fea0004800000 */
[----:B------:R-:W-:-:S04]  /*4aa0*/  LOP3.LUT P1, RZ, R0, 0x7fffffff, RZ, 0xc0, !PT ;  /* 0x7fffffff00ff7812 */ /* 0x000fc8000782c0ff */
[----:B------:R-:W-:-:S13]  /*4ab0*/  PLOP3.LUT P1, PT, P3, P1, PT, 0x2f, 0xf2 ;  /* 0x0000000000f2781c */ /* 0x000fda0001f22577 */
[----:B------:R-:W-:Y:S05]  /*4ac0*/  @P1 BRA `(.L_x_106) ;  /* 0x0000000400181947 */ /* 0x000fea0003800000 */
[----:B------:R-:W-:-:S04]  /*4ad0*/  LOP3.LUT P1, RZ, R33, 0x7fffffff, RZ, 0xc0, !PT ;  /* 0x7fffffff21ff7812 */ /* 0x000fc8000782c0ff */
[----:B------:R-:W-:-:S13]  /*4ae0*/  PLOP3.LUT P0, PT, P0, P1, PT, 0x2f, 0xf2 ;  /* 0x0000000000f2781c */ /* 0x000fda0000702577 */
[----:B------:R-:W-:Y:S05]  /*4af0*/  @P0 BRA `(.L_x_107) ;  /* 0x0000000400000947 */ /* 0x000fea0003800000 */
[----:B------:R-:W-:Y:S02]  /*4b00*/  ISETP.GE.AND P0, PT, R30, RZ, PT ;  /* 0x000000ff1e00720c */ /* 0x000fe40003f06270 */
[----:B------:R-:W-:-:S11]  /*4b10*/  ISETP.GE.AND P1, PT, R29, RZ, PT ;  /* 0x000000ff1d00720c */ /* 0x000fd60003f26270 */
[----:B------:R-:W-:Y:S02]  /*4b20*/  @P0 IMAD.MOV.U32 R27, RZ, RZ, RZ ;  /* 0x000000ffff1b0224 */ /* 0x000fe400078e00ff */
[----:B------:R-:W-:Y:S01]  /*4b30*/  @!P0 FFMA R0, R0, 1.84467440737095516160e+19, RZ ;  /* 0x5f80000000008823 */ /* 0x000fe200000000ff */
[----:B------:R-:W-:Y:S02]  /*4b40*/  @!P0 IMAD.MOV.U32 R27, RZ, RZ, -0x40 ;  /* 0xffffffc0ff1b8424 */ /* 0x000fe400078e00ff */
[----:B------:R-:W-:-:S03]  /*4b50*/  @!P1 FFMA R33, R3, 1.84467440737095516160e+19, RZ ;  /* 0x5f80000003219823 */ /* 0x000fc600000000ff */
[----:B------:R-:W-:-:S07]  /*4b60*/  @!P1 IADD3 R27, PT, PT, R27, 0x40, RZ ;  /* 0x000000401b1b9810 */ /* 0x000fce0007ffe0ff */
.L_x_103:
[----:B------:R-:W-:Y:S01]  /*4b70*/  LEA R34, R2, 0xc0800000, 0x17 ;  /* 0xc080000002227811 */ /* 0x000fe200078eb8ff */
[----:B------:R-:W-:Y:S01]  /*4b80*/  VIADD R35, R28, 0xffffff81 ;  /* 0xffffff811c237836 */ /* 0x000fe20000000000 */
[----:B------:R-:W-:Y:S03]  /*4b90*/  BSSY.RECONVERGENT B1, `(.L_x_108) ;  /* 0x0000035000017945 */ /* 0x000fe60003800200 */
[----:B------:R-:W-:Y:S02]  /*4ba0*/  IMAD.IADD R34, R33, 0x1, -R34 ;  /* 0x0000000121227824 */ /* 0x000fe400078e0a22 */
[----:B------:R-:W-:Y:S02]  /*4bb0*/  IMAD R0, R35, -0x800000, R0 ;  /* 0xff80000023007824 */ /* 0x000fe400078e0200 */
[----:B------:R-:W0:Y:S01]  /*4bc0*/  MUFU.RCP R30, R34 ;  /* 0x00000022001e7308 */ /* 0x000e220000001000 */
[----:B------:R-:W-:-:S04]  /*4bd0*/  FADD.FTZ R29, -R34, -RZ ;  /* 0x800000ff221d7221 */ /* 0x000fc80000010100 */
[----:B0-----:R-:W-:-:S04]  /*4be0*/  FFMA R33, R30, R29, 1 ;  /* 0x3f8000001e217423 */ /* 0x001fc8000000001d */
[----:B------:R-:W-:-:S04]  /*4bf0*/  FFMA R33, R30, R33, R30 ;  /* 0x000000211e217223 */ /* 0x000fc8000000001e */
[----:B------:R-:W-:-:S04]  /*4c00*/  FFMA R28, R0, R33, RZ ;  /* 0x00000021001c7223 */ /* 0x000fc800000000ff */
[----:B------:R-:W-:-:S04]  /*4c10*/  FFMA R30, R29, R28, R0 ;  /* 0x0000001c1d1e7223 */ /* 0x000fc80000000000 */
[----:B------:R-:W-:Y:S01]  /*4c20*/  FFMA R30, R33, R30, R28 ;  /* 0x0000001e211e7223 */ /* 0x000fe2000000001c */
[----:B------:R-:W-:-:S03]  /*4c30*/  IADD3 R28, PT, PT, R35, 0x7f, -R2 ;  /* 0x0000007f231c7810 */ /* 0x000fc60007ffe802 */
[----:B------:R-:W-:Y:S02]  /*4c40*/  FFMA R29, R29, R30, R0 ;  /* 0x0000001e1d1d7223 */ /* 0x000fe40000000000 */
[----:B------:R-:W-:Y:S02]  /*4c50*/  IMAD.IADD R27, R28, 0x1, R27 ;  /* 0x000000011c1b7824 */ /* 0x000fe400078e021b */
[----:B------:R-:W-:-:S05]  /*4c60*/  FFMA R0, R33, R29, R30 ;  /* 0x0000001d21007223 */ /* 0x000fca000000001e */
[----:B------:R-:W-:-:S04]  /*4c70*/  SHF.R.U32.HI R2, RZ, 0x17, R0 ;  /* 0x00000017ff027819 */ /* 0x000fc80000011600 */
[----:B------:R-:W-:-:S04]  /*4c80*/  LOP3.LUT R2, R2, 0xff, RZ, 0xc0, !PT ;  /* 0x000000ff02027812 */ /* 0x000fc800078ec0ff */
[----:B------:R-:W-:-:S05]  /*4c90*/  IADD3 R2, PT, PT, R2, R27, RZ ;  /* 0x0000001b02027210 */ /* 0x000fca0007ffe0ff */
[----:B------:R-:W-:-:S05]  /*4ca0*/  VIADD R28, R2, 0xffffffff ;  /* 0xffffffff021c7836 */ /* 0x000fca0000000000 */
[----:B------:R-:W-:-:S13]  /*4cb0*/  ISETP.GE.U32.AND P0, PT, R28, 0xfe, PT ;  /* 0x000000fe1c00780c */ /* 0x000fda0003f06070 */
[----:B------:R-:W-:Y:S05]  /*4cc0*/  @!P0 BRA `(.L_x_109) ;  /* 0x0000000000808947 */ /* 0x000fea0003800000 */
[----:B------:R-:W-:-:S13]  /*4cd0*/  ISETP.GT.AND P0, PT, R2, 0xfe, PT ;  /* 0x000000fe0200780c */ /* 0x000fda0003f04270 */
[----:B------:R-:W-:Y:S05]  /*4ce0*/  @P0 BRA `(.L_x_110) ;  /* 0x00000000006c0947 */ /* 0x000fea0003800000 */
[----:B------:R-:W-:-:S13]  /*4cf0*/  ISETP.GE.AND P0, PT, R2, 0x1, PT ;  /* 0x000000010200780c */ /* 0x000fda0003f06270 */
[----:B------:R-:W-:Y:S05]  /*4d00*/  @P0 BRA `(.L_x_111) ;  /* 0x0000000000740947 */ /* 0x000fea0003800000 */
[----:B------:R-:W-:Y:S02]  /*4d10*/  ISETP.GE.AND P0, PT, R2, -0x18, PT ;  /* 0xffffffe80200780c */ /* 0x000fe40003f06270 */
[----:B------:R-:W-:-:S11]  /*4d20*/  LOP3.LUT R0, R0, 0x80000000, RZ, 0xc0, !PT ;  /* 0x8000000000007812 */ /* 0x000fd600078ec0ff */
[----:B------:R-:W-:Y:S05]  /*4d30*/  @!P0 BRA `(.L_x_111) ;  /* 0x0000000000688947 */ /* 0x000fea0003800000 */
[CCC-:B------:R-:W-:Y:S01]  /*4d40*/  FFMA.RZ R27, R33.reuse, R29.reuse, R30.reuse ;  /* 0x0000001d211b7223 */ /* 0x1c0fe2000000c01e */
[CCC-:B------:R-:W-:Y:S01]  /*4d50*/  FFMA.RP R28, R33.reuse, R29.reuse, R30.reuse ;  /* 0x0000001d211c7223 */ /* 0x1c0fe2000000801e */
[----:B------:R-:W-:Y:S01]  /*4d60*/  FFMA.RM R29, R33, R29, R30 ;  /* 0x0000001d211d7223 */ /* 0x000fe2000000401e */
[C---:B------:R-:W-:Y:S01]  /*4d70*/  VIADD R30, R2.reuse, 0x20 ;  /* 0x00000020021e7836 */ /* 0x040fe20000000000 */
[C---:B------:R-:W-:Y:S02]  /*4d80*/  ISETP.NE.AND P3, PT, R2.reuse, RZ, PT ;  /* 0x000000ff0200720c */ /* 0x040fe40003f65270 */
[----:B------:R-:W-:Y:S02]  /*4d90*/  LOP3.LUT R27, R27, 0x7fffff, RZ, 0xc0, !PT ;  /* 0x007fffff1b1b7812 */ /* 0x000fe400078ec0ff */
[----:B------:R-:W-:Y:S01]  /*4da0*/  ISETP.NE.AND P1, PT, R2, RZ, PT ;  /* 0x000000ff0200720c */ /* 0x000fe20003f25270 */
[----:B------:R-:W-:Y:S01]  /*4db0*/  IMAD.MOV R2, RZ, RZ, -R2 ;  /* 0x000000ffff027224 */ /* 0x000fe200078e0a02 */
[----:B------:R-:W-:-:S02]  /*4dc0*/  LOP3.LUT R27, R27, 0x800000, RZ, 0xfc, !PT ;  /* 0x008000001b1b7812 */ /* 0x000fc400078efcff */
[----:B------:R-:W-:Y:S02]  /*4dd0*/  FSETP.NEU.FTZ.AND P0, PT, R28, R29, PT ;  /* 0x0000001d1c00720b */ /* 0x000fe40003f1d000 */
[----:B------:R-:W-:Y:S02]  /*4de0*/  SHF.L.U32 R30, R27, R30, RZ ;  /* 0x0000001e1b1e7219 */ /* 0x000fe400000006ff */
[----:B------:R-:W-:Y:S02]  /*4df0*/  SEL R2, R2, RZ, P3 ;  /* 0x000000ff02027207 */ /* 0x000fe40001800000 */
[----:B------:R-:W-:Y:S02]  /*4e00*/  ISETP.NE.AND P1, PT, R30, RZ, P1 ;  /* 0x000000ff1e00720c */ /* 0x000fe40000f25270 */
[----:B------:R-:W-:Y:S02]  /*4e10*/  SHF.R.U32.HI R29, RZ, R2, R27 ;  /* 0x00000002ff1d7219 */ /* 0x000fe4000001161b */
[----:B------:R-:W-:-:S02]  /*4e20*/  PLOP3.LUT P0, PT, P0, P1, PT, 0xf8, 0x8f ;  /* 0x00000000008f781c */ /* 0x000fc40000703f70 */
[----:B------:R-:W-:Y:S02]  /*4e30*/  SHF.R.U32.HI R27, RZ, 0x1, R29 ;  /* 0x00000001ff1b7819 */ /* 0x000fe4000001161d */
[----:B------:R-:W-:-:S04]  /*4e40*/  SEL R2, RZ, 0x1, !P0 ;  /* 0x00000001ff027807 */ /* 0x000fc80004000000 */
[----:B------:R-:W-:-:S04]  /*4e50*/  LOP3.LUT R2, R2, 0x1, R27, 0xf8, !PT ;  /* 0x0000000102027812 */ /* 0x000fc800078ef81b */
[----:B------:R-:W-:-:S04]  /*4e60*/  LOP3.LUT R2, R2, R29, RZ, 0xc0, !PT ;  /* 0x0000001d02027212 */ /* 0x000fc800078ec0ff */
[----:B------:R-:W-:-:S04]  /*4e70*/  IADD3 R27, PT, PT, R27, R2, RZ ;  /* 0x000000021b1b7210 */ /* 0x000fc80007ffe0ff */
[----:B------:R-:W-:Y:S01]  /*4e80*/  LOP3.LUT R0, R27, R0, RZ, 0xfc, !PT ;  /* 0x000000001b007212 */ /* 0x000fe200078efcff */
[----:B------:R-:W-:Y:S06]  /*4e90*/  BRA `(.L_x_111) ;  /* 0x0000000000107947 */ /* 0x000fec0003800000 */
.L_x_110:
[----:B------:R-:W-:-:S04]  /*4ea0*/  LOP3.LUT R0, R0, 0x80000000, RZ, 0xc0, !PT ;  /* 0x8000000000007812 */ /* 0x000fc800078ec0ff */
[----:B------:R-:W-:Y:S01]  /*4eb0*/  LOP3.LUT R0, R0, 0x7f800000, RZ, 0xfc, !PT ;  /* 0x7f80000000007812 */ /* 0x000fe200078efcff */
[----:B------:R-:W-:Y:S06]  /*4ec0*/  BRA `(.L_x_111) ;  /* 0x0000000000047947 */ /* 0x000fec0003800000 */
.L_x_109:
[----:B------:R-:W-:-:S07]  /*4ed0*/  IMAD R0, R27, 0x800000, R0 ;  /* 0x008000001b007824 */ /* 0x000fce00078e0200 */
.L_x_111:
[----:B------:R-:W-:Y:S05]  /*4ee0*/  BSYNC.RECONVERGENT B1 ;  /* 0x0000000000017941 */ /* 0x000fea0003800200 */
.L_x_108:
[----:B------:R-:W-:Y:S05]  /*4ef0*/  BRA `(.L_x_112) ;  /* 0x0000000000207947 */ /* 0x000fea0003800000 */
.L_x_107:
[----:B------:R-:W-:-:S04]  /*4f00*/  LOP3.LUT R0, R33, 0x80000000, R0, 0x48, !PT ;  /* 0x8000000021007812 */ /* 0x000fc800078e4800 */
[----:B------:R-:W-:Y:S01]  /*4f10*/  LOP3.LUT R0, R0, 0x7f800000, RZ, 0xfc, !PT ;  /* 0x7f80000000007812 */ /* 0x000fe200078efcff */
[----:B------:R-:W-:Y:S06]  /*4f20*/  BRA `(.L_x_112) ;  /* 0x0000000000147947 */ /* 0x000fec0003800000 */
.L_x_106:
[----:B------:R-:W-:Y:S01]  /*4f30*/  LOP3.LUT R0, R33, 0x80000000, R0, 0x48, !PT ;  /* 0x8000000021007812 */ /* 0x000fe200078e4800 */
[----:B------:R-:W-:Y:S06]  /*4f40*/  BRA `(.L_x_112) ;  /* 0x00000000000c7947 */ /* 0x000fec0003800000 */
.L_x_105:
[----:B------:R-:W0:Y:S01]  /*4f50*/  MUFU.RSQ R0, -QNAN ;  /* 0xffc0000000007908 */ /* 0x000e220000001400 */
[----:B------:R-:W-:Y:S05]  /*4f60*/  BRA `(.L_x_112) ;  /* 0x0000000000047947 */ /* 0x000fea0003800000 */
.L_x_104:
[----:B------:R-:W-:-:S07]  /*4f70*/  FADD.FTZ R0, R0, R3 ;  /* 0x0000000300007221 */ /* 0x000fce0000010000 */
.L_x_112:
[----:B------:R-:W-:Y:S05]  /*4f80*/  BSYNC.RECONVERGENT B0 ;  /* 0x0000000000007941 */ /* 0x000fea0003800200 */
.L_x_102:
[----:B------:R-:W-:-:S04]  /*4f90*/  IMAD.MOV.U32 R27, RZ, RZ, 0x0 ;  /* 0x00000000ff1b7424 */ /* 0x000fc800078e00ff */
[----:B0-----:R-:W-:Y:S05]  /*4fa0*/  RET.REL.NODEC R26 `(_Z10cdf_kernelPfS_S_PKf13cdf_arguments) ;  /* 0xffffffb01a147950 */ /* 0x001fea0003c3ffff */
.L_x_113:
[----:B------:R-:W-:-:S00]  /*4fb0*/  BRA `(.L_x_113) ;  /* 0xfffffffc00fc7947 */ /* 0x000fc0000383ffff */
[----:B------:R-:W-:-:S00]  /*4fc0*/  NOP ;  /* 0x0000000000007918 */ /* 0x000fc00000000000 */
        /* <DEDUP_REMOVED lines=11> */
.L_x_173:


//--------------------- .text._Z15equalize_kernelPf12eq_arguments --------------------------
	.section	.text._Z15equalize_kernelPf12eq_arguments,"ax",@progbits
	.align	128
        .global         _Z15equalize_kernelPf12eq_arguments
        .type           _Z15equalize_kernelPf12eq_arguments,@function
        .size           _Z15equalize_kernelPf12eq_arguments,(.L_x_174 - _Z15equalize_kernelPf12eq_arguments)
        .other          _Z15equalize_kernelPf12eq_arguments,@"STO_CUDA_ENTRY STV_DEFAULT"
_Z15equalize_kernelPf12eq_arguments:
.text._Z15equalize_kernelPf12eq_arguments:
        /* <DEDUP_REMOVED lines=15> */
[----:B------:R-:W-:Y:S01]  /*00f0*/  ISETP.GE.OR P0, PT, R0, UR8, P0 ;  /* 0x0000000800007c0c */ /* 0x000fe20008706670 */
[----:B----4-:R-:W-:-:S05]  /*0100*/  IMAD R3, R7, UR6, R2 ;  /* 0x0000000607037c24 */ /* 0x010fca000f8e0202 */
[----:B---3--:R-:W-:-:S13]  /*0110*/  ISETP.GE.OR P0, PT, R3, UR7, P0 ;  /* 0x0000000703007c0c */ /* 0x008fda0008706670 */
[----:B------:R-:W-:Y:S05]  /*0120*/  @P0 EXIT ;  /* 0x000000000000094d */ /* 0x000fea0003800000 */
[----:B------:R-:W0:Y:S01]  /*0130*/  LDC.64 R14, c[0x0][0x380] ;  /* 0x0000e000ff0e7b82 */ /* 0x000e220000000a00 */
[----:B------:R-:W1:Y:S01]  /*0140*/  LDCU.64 UR4, c[0x0][0x358] ;  /* 0x00006b00ff0477ac */ /* 0x000e620008000a00 */
[----:B------:R-:W-:Y:S01]  /*0150*/  IMAD R5, R3, UR9, R4 ;  /* 0x0000000903057c24 */ /* 0x000fe2000f8e0204 */
[----:B------:R-:W2:Y:S03]  /*0160*/  LDCU UR6, c[0x0][0x394] ;  /* 0x00007280ff0677ac */ /* 0x000ea60008000800 */
[----:B------:R-:W-:-:S04]  /*0170*/  IMAD R5, R5, UR8, R0 ;  /* 0x0000000805057c24 */ /* 0x000fc8000f8e0200 */
[----:B0-----:R-:W-:-:S05]  /*0180*/  IMAD.WIDE R14, R5, 0x4, R14 ;  /* 0x00000004050e7825 */ /* 0x001fca00078e020e */
[----:B-1----:R0:W5:Y:S01]  /*0190*/  LDG.E R16, desc[UR4][R14.64] ;  /* 0x000000040e107981 */ /* 0x002162000c1e1900 */
[----:B------:R-:W-:Y:S01]  /*01a0*/  I2FP.F32.S32 R0, R0 ;  /* 0x0000000000007245 */ /* 0x000fe20000201400 */
[----:B------:R-:W-:Y:S01]  /*01b0*/  BSSY.RECONVERGENT B2, `(.L_x_114) ;  /* 0x000002f000027945 */ /* 0x000fe20003800200 */
[----:B------:R-:W-:Y:S01]  /*01c0*/  HFMA2 R11, -RZ, RZ, 0, 0 ;  /* 0x00000000ff0b7431 */ /* 0x000fe200000001ff */
[----:B------:R-:W-:Y:S02]  /*01d0*/  CS2R R12, SRZ ;  /* 0x00000000000c7805 */ /* 0x000fe4000001ff00 */
[----:B--2---:R-:W-:-:S13]  /*01e0*/  FSETP.GTU.AND P0, PT, R0, UR6, PT ;  /* 0x0000000600007c0b */ /* 0x004fda000bf0c000 */
[----:B0-----:R-:W-:Y:S05]  /*01f0*/  @!P0 BRA `(.L_x_115) ;  /* 0x0000000000a88947 */ /* 0x001fea0003800000 */
[----:B------:R-:W0:Y:S02]  /*0200*/  LDCU UR7, c[0x0][0x3a0] ;  /* 0x00007400ff0777ac */ /* 0x000e240008000800 */
[----:B0-----:R-:W-:-:S13]  /*0210*/  FSETP.GE.AND P0, PT, R0, UR7, PT ;  /* 0x0000000700007c0b */ /* 0x001fda000bf06000 */
[----:B------:R-:W0:Y:S02]  /*0220*/  @P0 LDC R12, c[0x0][0x3ac] ;  /* 0x0000eb00ff0c0b82 */ /* 0x000e240000000800 */
[----:B0-----:R-:W-:-:S04]  /*0230*/  @P0 IADD3 R12, PT, PT, R12, -0x1, RZ ;  /* 0xffffffff0c0c0810 */ /* 0x001fc80007ffe0ff */
[----:B------:R-:W-:Y:S01]  /*0240*/  @P0 MOV R11, R12 ;  /* 0x0000000c000b0202 */ /* 0x000fe20000000f00 */
[----:B------:R-:W-:Y:S06]  /*0250*/  @P0 BRA `(.L_x_115) ;  /* 0x0000000000900947 */ /* 0x000fec0003800000 */
[----:B------:R-:W0:Y:S01]  /*0260*/  LDCU UR7, c[0x0][0x3b8] ;  /* 0x00007700ff0777ac */ /* 0x000e220008000800 */
[----:B------:R-:W-:Y:S01]  /*0270*/  FADD R6, R0, -UR6 ;  /* 0x8000000600067e21 */ /* 0x000fe20008000000 */
[----:B------:R-:W-:Y:S01]  /*0280*/  BSSY.RECONVERGENT B3, `(.L_x_116) ;  /* 0x000000e000037945 */ /* 0x000fe20003800200 */
[----:B0-----:R-:W-:-:S04]  /*0290*/  I2FP.F32.S32 R5, UR7 ;  /* 0x0000000700057c45 */ /* 0x001fc80008201400 */
        /* <DEDUP_REMOVED lines=8> */
[----:B------:R-:W-:Y:S02]  /*0320*/  MOV R0, R6 ;  /* 0x0000000600007202 */ /* 0x000fe40000000f00 */
[----:B------:R-:W-:Y:S02]  /*0330*/  MOV R24, R5 ;  /* 0x0000000500187202 */ /* 0x000fe40000000f00 */
[----:B------:R-:W-:-:S07]  /*0340*/  MOV R18, 0x360 ;  /* 0x0000036000127802 */ /* 0x000fce0000000f00 */
[----:B-----5:R-:W-:Y:S05]  /*0350*/  CALL.REL.NOINC `($__internal_1_$__cuda_sm3x_div_rn_noftz_f32_slowpath) ;  /* 0x0000002000107944 */ /* 0x020fea0003c00000 */
.L_x_117:
[----:B------:R-:W-:Y:S05]  /*0360*/  BSYNC.RECONVERGENT B3 ;  /* 0x0000000000037941 */ /* 0x000fea0003800200 */
.L_x_116:
[----:B------:R-:W0:Y:S01]  /*0370*/  F2I.TRUNC.NTZ R11, R0 ;  /* 0x00000000000b7305 */ /* 0x000e22000020f100 */
[----:B------:R-:W-:Y:S07]  /*0380*/  BSSY.RECONVERGENT B3, `(.L_x_115) ;  /* 0x0000011000037945 */ /* 0x000fee0003800200 */
[----:B------:R-:W1:Y:S01]  /*0390*/  MUFU.RCP R2, R5 ;  /* 0x0000000500027308 */ /* 0x000e620000001000 */
[----:B0-----:R-:W-:Y:S02]  /*03a0*/  I2FP.F32.S32 R7, R11 ;  /* 0x0000000b00077245 */ /* 0x001fe40000201400 */
[----:B------:R-:W-:-:S03]  /*03b0*/  IADD3 R12, PT, PT, R11, 0x1, RZ ;  /* 0x000000010b0c7810 */ /* 0x000fc60007ffe0ff */
[----:B------:R-:W-:-:S04]  /*03c0*/  FFMA R6, R5, -R7, R6 ;  /* 0x8000000705067223 */ /* 0x000fc80000000006 */
[----:B------:R-:W0:Y:S01]  /*03d0*/  FCHK P0, R6, R5 ;  /* 0x0000000506007302 */ /* 0x000e220000000000 */
[----:B-1----:R-:W-:-:S04]  /*03e0*/  FFMA R9, -R5, R2, 1 ;  /* 0x3f80000005097423 */ /* 0x002fc80000000102 */
[----:B------:R-:W-:-:S04]  /*03f0*/  FFMA R0, R2, R9, R2 ;  /* 0x0000000902007223 */ /* 0x000fc80000000002 */
[----:B------:R-:W-:-:S04]  /*0400*/  FFMA R2, R0, R6, RZ ;  /* 0x0000000600027223 */ /* 0x000fc800000000ff */
[----:B------:R-:W-:-:S04]  /*0410*/  FFMA R7, -R5, R2, R6 ;  /* 0x0000000205077223 */ /* 0x000fc80000000106 */
[----:B------:R-:W-:Y:S01]  /*0420*/  FFMA R13, R0, R7, R2 ;  /* 0x00000007000d7223 */ /* 0x000fe20000000002 */
[----:B0-----:R-:W-:Y:S06]  /*0430*/  @!P0 BRA `(.L_x_118) ;  /* 0x0000000000148947 */ /* 0x001fec0003800000 */
[----:B------:R-:W-:Y:S02]  /*0440*/  MOV R0, R6 ;  /* 0x0000000600007202 */ /* 0x000fe40000000f00 */
[----:B------:R-:W-:Y:S02]  /*0450*/  MOV R24, R5 ;  /* 0x0000000500187202 */ /* 0x000fe40000000f00 */
[----:B------:R-:W-:-:S07]  /*0460*/  MOV R18, 0x480 ;  /* 0x0000048000127802 */ /* 0x000fce0000000f00 */
[----:B-----5:R-:W-:Y:S05]  /*0470*/  CALL.REL.NOINC `($__internal_1_$__cuda_sm3x_div_rn_noftz_f32_slowpath) ;  /* 0x0000001c00c87944 */ /* 0x020fea0003c00000 */
[----:B------:R-:W-:-:S07]  /*0480*/  MOV R13, R0 ;  /* 0x00000000000d7202 */ /* 0x000fce0000000f00 */
.L_x_118:
[----:B------:R-:W-:Y:S05]  /*0490*/  BSYNC.RECONVERGENT B3 ;  /* 0x0000000000037941 */ /* 0x000fea0003800200 */
.L_x_115:
[----:B------:R-:W-:Y:S05]  /*04a0*/  BSYNC.RECONVERGENT B2 ;  /* 0x0000000000027941 */ /* 0x000fea0003800200 */
.L_x_114:
[----:B------:R-:W0:Y:S01]  /*04b0*/  LDCU UR6, c[0x0][0x398] ;  /* 0x00007300ff0677ac */ /* 0x000e220008000800 */
[----:B------:R-:W-:Y:S01]  /*04c0*/  I2FP.F32.U32 R5, R4 ;  /* 0x0000000400057245 */ /* 0x000fe20000201000 */
[----:B------:R-:W-:Y:S01]  /*04d0*/  BSSY.RECONVERGENT B2, `(.L_x_119) ;  /* 0x000002f000027945 */ /* 0x000fe20003800200 */
[----:B------:R-:W-:Y:S01]  /*04e0*/  HFMA2 R10, -RZ, RZ, 0, 0 ;  /* 0x00000000ff0a7431 */ /* 0x000fe200000001ff */
[----:B------:R-:W-:Y:S02]  /*04f0*/  CS2R R8, SRZ ;  /* 0x0000000000087805 */ /* 0x000fe4000001ff00 */
[----:B0-----:R-:W-:-:S13]  /*0500*/  FSETP.GTU.AND P0, PT, R5, UR6, PT ;  /* 0x0000000605007c0b */ /* 0x001fda000bf0c000 */
[----:B------:R-:W-:Y:S05]  /*0510*/  @!P0 BRA `(.L_x_120) ;  /* 0x0000000000a88947 */ /* 0x000fea0003800000 */
        /* <DEDUP_REMOVED lines=22> */
.L_x_122:
[----:B------:R-:W-:Y:S05]  /*0680*/  BSYNC.RECONVERGENT B3 ;  /* 0x0000000000037941 */ /* 0x000fea0003800200 */
.L_x_121:
[----:B------:R-:W0:Y:S01]  /*0690*/  F2I.TRUNC.NTZ R8, R0 ;  /* 0x0000000000087305 */ /* 0x000e22000020f100 */
[----:B------:R-:W-:Y:S07]  /*06a0*/  BSSY.RECONVERGENT B3, `(.L_x_120) ;  /* 0x0000011000037945 */ /* 0x000fee0003800200 */
[----:B------:R-:W1:Y:S01]  /*06b0*/  MUFU.RCP R9, R4 ;  /* 0x0000000400097308 */ /* 0x000e620000001000 */
[----:B0-----:R-:W-:-:S05]  /*06c0*/  I2FP.F32.S32 R2, R8 ;  /* 0x0000000800027245 */ /* 0x001fca0000201400 */
[----:B------:R-:W-:-:S04]  /*06d0*/  FFMA R7, R4, -R2, R5 ;  /* 0x8000000204077223 */ /* 0x000fc80000000005 */
[----:B------:R-:W0:Y:S01]  /*06e0*/  FCHK P0, R7, R4 ;  /* 0x0000000407007302 */ /* 0x000e220000000000 */
[----:B-1----:R-:W-:-:S04]  /*06f0*/  FFMA R6, -R4, R9, 1 ;  /* 0x3f80000004067423 */ /* 0x002fc80000000109 */
[----:B------:R-:W-:Y:S01]  /*0700*/  FFMA R0, R9, R6, R9 ;  /* 0x0000000609007223 */ /* 0x000fe20000000009 */
[----:B------:R-:W-:-:S03]  /*0710*/  IADD3 R9, PT, PT, R8, 0x1, RZ ;  /* 0x0000000108097810 */ /* 0x000fc60007ffe0ff */
        /* <DEDUP_REMOVED lines=9> */
.L_x_123:
[----:B------:R-:W-:Y:S05]  /*07b0*/  BSYNC.RECONVERGENT B3 ;  /* 0x0000000000037941 */ /* 0x000fea0003800200 */
.L_x_120:
[----:B------:R-:W-:Y:S05]  /*07c0*/  BSYNC.RECONVERGENT B2 ;  /* 0x0000000000027941 */ /* 0x000fea0003800200 */
.L_x_119:
        /* <DEDUP_REMOVED lines=25> */
[----:B------:R-:W-:Y:S01]  /*0960*/  IMAD.MOV.U32 R0, RZ, RZ, R4 ;  /* 0x000000ffff007224 */ /* 0x000fe200078e0004 */
[----:B------:R-:W-:Y:S02]  /*0970*/  MOV R24, R3 ;  /* 0x0000000300187202 */ /* 0x000fe40000000f00 */
[----:B------:R-:W-:-:S07]  /*0980*/  MOV R18, 0x9a0 ;  /* 0x000009a000127802 */ /* 0x000fce0000000f00 */
[----:B-----5:R-:W-:Y:S05]  /*0990*/  CALL.REL.NOINC `($__internal_1_$__cuda_sm3x_div_rn_noftz_f32_slowpath) ;  /* 0x0000001800807944 */ /* 0x020fea0003c00000 */
.L_x_127:
[----:B------:R-:W-:Y:S05]  /*09a0*/  BSYNC.RECONVERGENT B3 ;  /* 0x0000000000037941 */ /* 0x000fea0003800200 */
.L_x_126:
        /* <DEDUP_REMOVED lines=18> */
.L_x_128:
[----:B------:R-:W-:Y:S05]  /*0ad0*/  BSYNC.RECONVERGENT B3 ;  /* 0x0000000000037941 */ /* 0x000fea0003800200 */
.L_x_125:
[----:B------:R-:W-:Y:S05]  /*0ae0*/  BSYNC.RECONVERGENT B2 ;  /* 0x0000000000027941 */ /* 0x000fea0003800200 */
.L_x_124:
[----:B------:R-:W0:Y:S01]  /*0af0*/  LDCU UR6, c[0x0][0x3b0] ;  /* 0x00007600ff0677ac */ /* 0x000e220008000800 */
[----:B------:R-:W1:Y:S01]  /*0b00*/  LDC.64 R18, c[0x0][0x3c8] ;  /* 0x0000f200ff127b82 */ /* 0x000e620000000a00 */
[----:B------:R-:W2:Y:S01]  /*0b10*/  LDCU UR7, c[0x0][0x3ac] ;  /* 0x00007580ff0777ac */ /* 0x000ea20008000800 */
[----:B0-----:R-:W-:-:S04]  /*0b20*/  IMAD R4, R5, UR6, R8 ;  /* 0x0000000605047c24 */ /* 0x001fc8000f8e0208 */
[----:B--2---:R-:W-:-:S04]  /*0b30*/  IMAD R20, R4, UR7, R11 ;  /* 0x0000000704147c24 */ /* 0x004fc8000f8e020b */
[----:B-1----:R-:W-:-:S06]  /*0b40*/  IMAD.WIDE R18, R20, 0x4, R18 ;  /* 0x0000000414127825 */ /* 0x002fcc00078e0212 */
[----:B------:R-:W2:Y:S01]  /*0b50*/  LDG.E R19, desc[UR4][R18.64] ;  /* 0x0000000412137981 */ /* 0x000ea2000c1e1900 */
[----:B------:R-:W-:Y:S01]  /*0b60*/  BSSY.RECONVERGENT B2, `(.L_x_129) ;  /* 0x0000027000027945 */ /* 0x000fe20003800200 */
[----:B------:R-:W-:Y:S01]  /*0b70*/  HFMA2 R3, -RZ, RZ, 0, 0 ;  /* 0x00000000ff037431 */ /* 0x000fe200000001ff */
[----:B--2--5:R-:W-:-:S13]  /*0b80*/  FSETP.GTU.AND P0, PT, R16, R19, PT ;  /* 0x000000131000720b */ /* 0x024fda0003f0c000 */
[----:B------:R-:W-:Y:S05]  /*0b90*/  @!P0 BRA `(.L_x_130) ;  /* 0x00000000008c8947 */ /* 0x000fea0003800000 */
[----:B------:R-:W0:Y:S01]  /*0ba0*/  LDC.64 R2, c[0x0][0x3d0] ;  /* 0x0000f400ff027b82 */ /* 0x000e220000000a00 */
[----:B------:R-:W1:Y:S01]  /*0bb0*/  LDCU UR6, c[0x0][0x3e0] ;  /* 0x00007c00ff0677ac */ /* 0x000e620008000800 */
[----:B0-----:R-:W-:-:S06]  /*0bc0*/  IMAD.WIDE R2, R20, 0x4, R2 ;  /* 0x0000000414027825 */ /* 0x001fcc00078e0202 */
[----:B------:R-:W2:Y:S01]  /*0bd0*/  LDG.E R2, desc[UR4][R2.64] ;  /* 0x0000000402027981 */ /* 0x000ea2000c1e1900 */
[----:B------:R-:W-:Y:S01]  /*0be0*/  FADD R0, R16, -R19 ;  /* 0x8000001310007221 */ /* 0x000fe20000000000 */
[----:B-1----:R-:W-:Y:S01]  /*0bf0*/  IMAD R20, R20, UR6, RZ ;  /* 0x0000000614147c24 */ /* 0x002fe2000f8e02ff */
[----:B------:R-:W-:Y:S01]  /*0c00*/  BSSY.RECONVERGENT B3, `(.L_x_131) ;  /* 0x000000d000037945 */ /* 0x000fe20003800200 */
[----:B--2---:R-:W-:-:S04]  /*0c10*/  FADD R24, -R19, R2 ;  /* 0x0000000213187221 */ /* 0x004fc80000000100 */
        /* <DEDUP_REMOVED lines=9> */
[----:B------:R-:W-:Y:S05]  /*0cb0*/  CALL.REL.NOINC `($__internal_1_$__cuda_sm3x_div_rn_noftz_f32_slowpath) ;  /* 0x0000001400b87944 */ /* 0x000fea0003c00000 */
[----:B------:R-:W-:-:S07]  /*0cc0*/  MOV R17, R0 ;  /* 0x0000000000117202 */ /* 0x000fce0000000f00 */
.L_x_132:
[----:B------:R-:W-:Y:S05]  /*0cd0*/  BSYNC.RECONVERGENT B3 ;  /* 0x0000000000037941 */ /* 0x000fea0003800200 */
.L_x_131:
[----:B------:R-:W0:Y:S01]  /*0ce0*/  LDC R25, c[0x0][0x3e0] ;  /* 0x0000f800ff197b82 */ /* 0x000e220000000800 */
[----:B------:R-:W-:-:S13]  /*0cf0*/  FSETP.GT.AND P0, PT, R17, 1, PT ;  /* 0x3f8000001100780b */ /* 0x000fda0003f04000 */
[----:B------:R-:W-:Y:S08]  /*0d00*/  @!P0 F2F.F64.F32 R22, R17 ;  /* 0x0000001100168310 */ /* 0x000ff00000201800 */
[----:B------:R-:W-:Y:S01]  /*0d10*/  @!P0 I2F.F64 R2, R20 ;  /* 0x0000001400028312 */ /* 0x000fe20000201c00 */
[----:B0-----:R-:W-:Y:S02]  /*0d20*/  @!P0 I2FP.F32.S32 R21, R25 ;  /* 0x0000001900158245 */ /* 0x001fe40000201400 */
[----:B------:R-:W-:-:S05]  /*0d30*/  @P0 IADD3 R0, PT, PT, R20, -0x1, R25 ;  /* 0xffffffff14000810 */ /* 0x000fca0007ffe019 */
[----:B------:R-:W0:Y:S08]  /*0d40*/  @!P0 F2F.F64.F32 R18, R21 ;  /* 0x0000001500128310 */ /* 0x000e300000201800 */
[----:B------:R-:W1:Y:S01]  /*0d50*/  @P0 I2F.F64 R24, R0 ;  /* 0x0000000000180312 */ /* 0x000e620000201c00 */
[----:B0-----:R-:W-:-:S08]  /*0d60*/  @!P0 DADD R18, R18, -1 ;  /* 0xbff0000012128429 */ /* 0x001fd00000000000 */
[----:B------:R-:W-:Y:S02]  /*0d70*/  @!P0 DFMA R22, R22, R18, 0.5 ;  /* 0x3fe000001616842b */ /* 0x000fe40000000012 */
[----:B------:R-:W0:Y:S06]  /*0d80*/  LDC.64 R18, c[0x0][0x3d8] ;  /* 0x0000f600ff127b82 */ /* 0x000e2c0000000a00 */
[----:B------:R-:W-:-:S10]  /*0d90*/  @!P0 DADD R24, R22, R2 ;  /* 0x0000000016188229 */ /* 0x000fd40000000002 */
[----:B-1----:R-:W0:Y:S02]  /*0da0*/  F2I.F64.TRUNC R25, R24 ;  /* 0x0000001800197311 */ /* 0x002e24000030d100 */
[----:B0-----:R-:W-:-:S05]  /*0db0*/  IMAD.WIDE R18, R25, 0x4, R18 ;  /* 0x0000000419127825 */ /* 0x001fca00078e0212 */
[----:B------:R0:W5:Y:S02]  /*0dc0*/  LDG.E R3, desc[UR4][R18.64] ;  /* 0x0000000412037981 */ /* 0x000164000c1e1900 */
.L_x_130:
[----:B------:R-:W-:Y:S05]  /*0dd0*/  BSYNC.RECONVERGENT B2 ;  /* 0x0000000000027941 */ /* 0x000fea0003800200 */
.L_x_129:
[----:B0-----:R-:W0:Y:S01]  /*0de0*/  LDC.64 R18, c[0x0][0x3c8] ;  /* 0x0000f200ff127b82 */ /* 0x001e220000000a00 */
[----:B------:R-:W1:Y:S02]  /*0df0*/  LDCU UR6, c[0x0][0x3ac] ;  /* 0x00007580ff0677ac */ /* 0x000e640008000800 */
[----:B-1----:R-:W-:-:S04]  /*0e00*/  IMAD R17, R4, UR6, R12 ;  /* 0x0000000604117c24 */ /* 0x002fc8000f8e020c */
[----:B0-----:R-:W-:-:S05]  /*0e10*/  IMAD.WIDE R18, R17, 0x4, R18 ;  /* 0x0000000411127825 */ /* 0x001fca00078e0212 */
[----:B------:R-:W2:Y:S01]  /*0e20*/  LDG.E R23, desc[UR4][R18.64] ;  /* 0x0000000412177981 */ /* 0x000ea2000c1e1900 */
[----:B------:R-:W-:Y:S01]  /*0e30*/  BSSY.RECONVERGENT B2, `(.L_x_133) ;  /* 0x0000028000027945 */ /* 0x000fe20003800200 */
[----:B------:R-:W-:Y:S02]  /*0e40*/  MOV R0, RZ ;  /* 0x000000ff00007202 */ /* 0x000fe40000000f00 */
[----:B--2---:R-:W-:-:S13]  /*0e50*/  FSETP.GTU.AND P0, PT, R16, R23, PT ;  /* 0x000000171000720b */ /* 0x004fda0003f0c000 */
        /* <DEDUP_REMOVED lines=18> */
[----:B------:R-:W-:-:S07]  /*0f80*/  MOV R18, 0xfa0 ;  /* 0x00000fa000127802 */ /* 0x000fce0000000f00 */
[----:B-----5:R-:W-:Y:S05]  /*0f90*/  CALL.REL.NOINC `($__internal_1_$__cuda_sm3x_div_rn_noftz_f32_slowpath) ;  /* 0x0000001400007944 */ /* 0x020fea0003c00000 */
[----:B------:R-:W-:-:S07]  /*0fa0*/  MOV R2, R0 ;  /* 0x0000000000027202 */ /* 0x000fce0000000f00 */
.L_x_136:
[----:B------:R-:W-:Y:S05]  /*0fb0*/  BSYNC.RECONVERGENT B3 ;  /* 0x0000000000037941 */ /* 0x000fea0003800200 */
.L_x_135:
        /* <DEDUP_REMOVED lines=15> */
.L_x_134:
[----:B------:R-:W-:Y:S05]  /*10b0*/  BSYNC.RECONVERGENT B2 ;  /* 0x0000000000027941 */ /* 0x000fea0003800200 */
.L_x_133:
[----:B------:R-:W1:Y:S01]  /*10c0*/  LDCU UR6, c[0x0][0x3b0] ;  /* 0x00007600ff0677ac */ /* 0x000e620008000800 */
[----:B0-----:R-:W0:Y:S01]  /*10d0*/  LDC.64 R18, c[0x0][0x3c8] ;  /* 0x0000f200ff127b82 */ /* 0x001e220000000a00 */
[----:B------:R-:W2:Y:S01]  /*10e0*/  LDCU UR7, c[0x0][0x3ac] ;  /* 0x00007580ff0777ac */ /* 0x000ea20008000800 */
[----:B-1----:R-:W-:-:S04]  /*10f0*/  IMAD R20, R6, UR6, R9 ;  /* 0x0000000606147c24 */ /* 0x002fc8000f8e0209 */
[----:B--2---:R-:W-:-:S04]  /*1100*/  IMAD R17, R20, UR7, R11 ;  /* 0x0000000714117c24 */ /* 0x004fc8000f8e020b */
[----:B0-----:R-:W-:-:S05]  /*1110*/  IMAD.WIDE R18, R17, 0x4, R18 ;  /* 0x0000000411127825 */ /* 0x001fca00078e0212 */
[----:B------:R-:W2:Y:S01]  /*1120*/  LDG.E R25, desc[UR4][R18.64] ;  /* 0x0000000412197981 */ /* 0x000ea2000c1e1900 */
[----:B------:R-:W-:Y:S01]  /*1130*/  FADD R4, -R13, 1 ;  /* 0x3f8000000d047421 */ /* 0x000fe20000000100 */
[----:B------:R-:W-:Y:S01]  /*1140*/  BSSY.RECONVERGENT B2, `(.L_x_137) ;  /* 0x000002a000027945 */ /* 0x000fe20003800200 */
[----:B------:R-:W-:Y:S02]  /*1150*/  MOV R23, RZ ;  /* 0x000000ff00177202 */ /* 0x000fe40000000f00 */
[----:B-----5:R-:W-:-:S04]  /*1160*/  FMUL R3, R4, R3 ;  /* 0x0000000304037220 */ /* 0x020fc80000400000 */
[----:B------:R-:W-:Y:S01]  /*1170*/  FFMA R3, R0, R13, R3 ;  /* 0x0000000d00037223 */ /* 0x000fe20000000003 */
        /* <DEDUP_REMOVED lines=20> */
[----:B------:R-:W-:Y:S05]  /*12c0*/  CALL.REL.NOINC `($__internal_1_$__cuda_sm3x_div_rn_noftz_f32_slowpath) ;  /* 0x0000001000347944 */ /* 0x000fea0003c00000 */
[----:B------:R-:W-:-:S07]  /*12d0*/  MOV R2, R0 ;  /* 0x0000000000027202 */ /* 0x000fce0000000f00 */
.L_x_140:
[----:B------:R-:W-:Y:S05]  /*12e0*/  BSYNC.RECONVERGENT B3 ;  /* 0x0000000000037941 */ /* 0x000fea0003800200 */
.L_x_139:
        /* <DEDUP_REMOVED lines=15> */
.L_x_138:
[----:B------:R-:W-:Y:S05]  /*13e0*/  BSYNC.RECONVERGENT B2 ;  /* 0x0000000000027941 */ /* 0x000fea0003800200 */
.L_x_137:
        /* <DEDUP_REMOVED lines=26> */
[----:B------:R-:W-:-:S07]  /*1590*/  MOV R18, 0x15b0 ;  /* 0x000015b000127802 */ /* 0x000fce0000000f00 */
[----:B-----5:R-:W-:Y:S05]  /*15a0*/  CALL.REL.NOINC `($__internal_1_$__cuda_sm3x_div_rn_noftz_f32_slowpath) ;  /* 0x0000000c007c7944 */ /* 0x020fea0003c00000 */
[----:B------:R-:W-:-:S07]  /*15b0*/  MOV R2, R0 ;  /* 0x0000000000027202 */ /* 0x000fce0000000f00 */
.L_x_144:
[----:B------:R-:W-:Y:S05]  /*15c0*/  BSYNC.RECONVERGENT B3 ;  /* 0x0000000000037941 */ /* 0x000fea0003800200 */
.L_x_143:
        /* <DEDUP_REMOVED lines=15> */
.L_x_142:
[----:B------:R-:W-:Y:S05]  /*16c0*/  BSYNC.RECONVERGENT B2 ;  /* 0x0000000000027941 */ /* 0x000fea0003800200 */
.L_x_141:
[----:B------:R-:W1:Y:S01]  /*16d0*/  LDCU UR6, c[0x0][0x3b0] ;  /* 0x00007600ff0677ac */ /* 0x000e620008000800 */
[----:B0-----:R-:W0:Y:S01]  /*16e0*/  LDC.64 R18, c[0x0][0x3c8] ;  /* 0x0000f200ff127b82 */ /* 0x001e220000000a00 */
[----:B------:R-:W2:Y:S01]  /*16f0*/  LDCU UR7, c[0x0][0x3ac] ;  /* 0x00007580ff0777ac */ /* 0x000ea20008000800 */
[----:B-1----:R-:W-:-:S04]  /*1700*/  IMAD R5, R5, UR6, R9 ;  /* 0x0000000605057c24 */ /* 0x002fc8000f8e0209 */
[----:B--2---:R-:W-:-:S04]  /*1710*/  IMAD R17, R5, UR7, R11 ;  /* 0x0000000705117c24 */ /* 0x004fc8000f8e020b */
[----:B0-----:R-:W-:-:S05]  /*1720*/  IMAD.WIDE R18, R17, 0x4, R18 ;  /* 0x0000000411127825 */ /* 0x001fca00078e0212 */
[----:B------:R-:W2:Y:S01]  /*1730*/  LDG.E R21, desc[UR4][R18.64] ;  /* 0x0000000412157981 */ /* 0x000ea2000c1e1900 */
[----:B-----5:R-:W-:Y:S01]  /*1740*/  FMUL R23, R4, R23 ;  /* 0x0000001704177220 */ /* 0x020fe20000400000 */
[----:B------:R-:W-:Y:S01]  /*1750*/  FADD R2, -R10, 1 ;  /* 0x3f8000000a027421 */ /* 0x000fe20000000100 */
[----:B------:R-:W-:Y:S01]  /*1760*/  BSSY.RECONVERGENT B2, `(.L_x_145) ;  /* 0x000002b000027945 */ /* 0x000fe20003800200 */
[----:B------:R-:W-:Y:S01]  /*1770*/  MOV R9, RZ ;  /* 0x000000ff00097202 */ /* 0x000fe20000000f00 */
[----:B------:R-:W-:-:S04]  /*1780*/  FFMA R23, R0, R13, R23 ;  /* 0x0000000d00177223 */ /* 0x000fc80000000017 */
[----:B------:R-:W-:-:S04]  /*1790*/  FMUL R0, R23, R10 ;  /* 0x0000000a17007220 */ /* 0x000fc80000400000 */
        /* <DEDUP_REMOVED lines=23> */
.L_x_148:
[----:B------:R-:W-:Y:S05]  /*1910*/  BSYNC.RECONVERGENT B3 ;  /* 0x0000000000037941 */ /* 0x000fea0003800200 */
.L_x_147:
        /* <DEDUP_REMOVED lines=15> */
.L_x_146:
[----:B------:R-:W-:Y:S05]  /*1a10*/  BSYNC.RECONVERGENT B2 ;  /* 0x0000000000027941 */ /* 0x000fea0003800200 */
.L_x_145:
        /* <DEDUP_REMOVED lines=29> */
.L_x_152:
[----:B------:R-:W-:Y:S05]  /*1bf0*/  BSYNC.RECONVERGENT B3 ;  /* 0x0000000000037941 */ /* 0x000fea0003800200 */
.L_x_151:
        /* <DEDUP_REMOVED lines=15> */
.L_x_150:
[----:B------:R-:W-:Y:S05]  /*1cf0*/  BSYNC.RECONVERGENT B2 ;  /* 0x0000000000027941 */ /* 0x000fea0003800200 */
.L_x_149:
        /* <DEDUP_REMOVED lines=12> */
[----:B------:R-:W-:Y:S01]  /*1dc0*/  FMUL R9, R2, R9 ;  /* 0x0000000902097220 */ /* 0x000fe20000400000 */
        /* <DEDUP_REMOVED lines=22> */
.L_x_156:
[----:B------:R-:W-:Y:S05]  /*1f30*/  BSYNC.RECONVERGENT B3 ;  /* 0x0000000000037941 */ /* 0x000fea0003800200 */
.L_x_155:
[----:B------:R-:W0:Y:S01]  /*1f40*/  LDC R0, c[0x0][0x3e0] ;  /* 0x0000f800ff007b82 */ /* 0x000e220000000800 */
[----:B------:R-:W-:-:S13]  /*1f50*/  FSETP.GT.AND P0, PT, R2, 1, PT ;  /* 0x3f8000000200780b */ /* 0x000fda0003f04000 */
[----:B------:R-:W-:Y:S08]  /*1f60*/  @!P0 F2F.F64.F32 R18, R2 ;  /* 0x0000000200128310 */ /* 0x000ff00000201800 */
[----:B------:R-:W-:Y:S01]  /*1f70*/  @!P0 I2F.F64 R20, R5 ;  /* 0x0000000500148312 */ /* 0x000fe20000201c00 */
[----:B0-----:R-:W-:Y:S02]  /*1f80*/  @!P0 I2FP.F32.S32 R8, R0 ;  /* 0x0000000000088245 */ /* 0x001fe40000201400 */
[----:B------:R-:W-:-:S05]  /*1f90*/  @P0 IADD3 R0, PT, PT, R5, -0x1, R0 ;  /* 0xffffffff05000810 */ /* 0x000fca0007ffe000 */
[----:B------:R-:W0:Y:S02]  /*1fa0*/  @!P0 F2F.F64.F32 R22, R8 ;  /* 0x0000000800168310 */ /* 0x000e240000201800 */
[----:B0-----:R-:W-:-:S06]  /*1fb0*/  @!P0 DADD R24, R22, -1 ;  /* 0xbff0000016188429 */ /* 0x001fcc0000000000 */
[----:B------:R-:W0:Y:S02]  /*1fc0*/  @P0 I2F.F64 R22, R0 ;  /* 0x0000000000160312 */ /* 0x000e240000201c00 */
[----:B------:R-:W-:Y:S01]  /*1fd0*/  @!P0 DFMA R24, R24, R18, 0.5 ;  /* 0x3fe000001818842b */ /* 0x000fe20000000012 */
[----:B------:R-:W1:Y:S07]  /*1fe0*/  LDC.64 R18, c[0x0][0x3d8] ;  /* 0x0000f600ff127b82 */ /* 0x000e6e0000000a00 */
[----:B------:R-:W-:-:S10]  /*1ff0*/  @!P0 DADD R22, R24, R20 ;  /* 0x0000000018168229 */ /* 0x000fd40000000014 */
[----:B0-----:R-:W1:Y:S02]  /*2000*/  F2I.F64.TRUNC R23, R22 ;  /* 0x0000001600177311 */ /* 0x001e64000030d100 */
[----:B-1----:R-:W-:-:S05]  /*2010*/  IMAD.WIDE R18, R23, 0x4, R18 ;  /* 0x0000000417127825 */ /* 0x002fca00078e0212 */
[----:B------:R0:W5:Y:S02]  /*2020*/  LDG.E R11, desc[UR4][R18.64] ;  /* 0x00000004120b7981 */ /* 0x000164000c1e1900 */
.L_x_154:
[----:B------:R-:W-:Y:S05]  /*2030*/  BSYNC.RECONVERGENT B2 ;  /* 0x0000000000027941 */ /* 0x000fea0003800200 */
.L_x_153:
        /* <DEDUP_REMOVED lines=14> */
[----:B------:R-:W-:Y:S01]  /*2120*/  BSSY.RECONVERGENT B3, `(.L_x_159) ;  /* 0x000000f000037945 */ /* 0x000fe20003800200 */
[----:B--2---:R-:W-:-:S04]  /*2130*/  FADD R23, -R17, R18 ;  /* 0x0000001211177221 */ /* 0x004fc80000000100 */
[----:B------:R-:W0:Y:S08]  /*2140*/  MUFU.RCP R2, R23 ;  /* 0x0000001700027308 */ /* 0x000e300000001000 */
[----:B------:R-:W2:Y:S01]  /*2150*/  FCHK P0, R0, R23 ;  /* 0x0000001700007302 */ /* 0x000ea20000000000 */
[----:B0-----:R-:W-:-:S04]  /*2160*/  FFMA R5, -R23, R2, 1 ;  /* 0x3f80000017057423 */ /* 0x001fc80000000102 */
[----:B------:R-:W-:Y:S01]  /*2170*/  FFMA R17, R2, R5, R2 ;  /* 0x0000000502117223 */ /* 0x000fe20000000002 */
[----:B-1----:R-:W-:-:S03]  /*2180*/  IMAD R5, R21, UR6, RZ ;  /* 0x0000000615057c24 */ /* 0x002fc6000f8e02ff */
[----:B------:R-:W-:-:S04]  /*2190*/  FFMA R2, R0, R17, RZ ;  /* 0x0000001100027223 */ /* 0x000fc800000000ff */
[----:B------:R-:W-:-:S04]  /*21a0*/  FFMA R6, -R23, R2, R0 ;  /* 0x0000000217067223 */ /* 0x000fc80000000100 */
[----:B------:R-:W-:Y:S01]  /*21b0*/  FFMA R2, R17, R6, R2 ;  /* 0x0000000611027223 */ /* 0x000fe20000000002 */
[----:B--2---:R-:W-:Y:S06]  /*21c0*/  @!P0 BRA `(.L_x_160) ;  /* 0x0000000000108947 */ /* 0x004fec0003800000 */
[----:B------:R-:W-:Y:S02]  /*21d0*/  MOV R24, R23 ;  /* 0x0000001700187202 */ /* 0x000fe40000000f00 */
[----:B------:R-:W-:-:S07]  /*21e0*/  MOV R18, 0x2200 ;  /* 0x0000220000127802 */ /* 0x000fce0000000f00 */
[----:B-----5:R-:W-:Y:S05]  /*21f0*/  CALL.REL.NOINC `($__internal_1_$__cuda_sm3x_div_rn_noftz_f32_slowpath) ;  /* 0x0000000000687944 */ /* 0x020fea0003c00000 */
[----:B------:R-:W-:-:S07]  /*2200*/  MOV R2, R0 ;  /* 0x0000000000027202 */ /* 0x000fce0000000f00 */
.L_x_160:
[----:B------:R-:W-:Y:S05]  /*2210*/  BSYNC.RECONVERGENT B3 ;  /* 0x0000000000037941 */ /* 0x000fea0003800200 */
.L_x_159:
        /* <DEDUP_REMOVED lines=9> */
[----:B------:R-:W-:Y:S02]  /*22b0*/  @!P0 DFMA R18, R22, R18, 0.5 ;  /* 0x3fe000001612842b */ /* 0x000fe40000000012 */
[----:B------:R-:W1:Y:S06]  /*22c0*/  LDC.64 R22, c[0x0][0x3d8] ;  /* 0x0000f600ff167b82 */ /* 0x000e6c0000000a00 */
[----:B------:R-:W-:-:S06]  /*22d0*/  @!P0 DADD R20, R18, R16 ;  /* 0x0000000012148229 */ /* 0x000fcc0000000010 */
[----:B0-----:R-:W1:Y:S02]  /*22e0*/  F2I.F64.TRUNC R17, R20 ;  /* 0x0000001400117311 */ /* 0x001e64000030d100 */
[----:B-1----:R-:W-:-:S05]  /*22f0*/  IMAD.WIDE R16, R17, 0x4, R22 ;  /* 0x0000000411107825 */ /* 0x002fca00078e0216 */
[----:B------:R0:W5:Y:S02]  /*2300*/  LDG.E R0, desc[UR4][R16.64] ;  /* 0x0000000410007981 */ /* 0x000164000c1e1900 */
.L_x_158:
[----:B------:R-:W-:Y:S05]  /*2310*/  BSYNC.RECONVERGENT B2 ;  /* 0x0000000000027941 */ /* 0x000fea0003800200 */
.L_x_157:
[----:B-----5:R-:W-:Y:S01]  /*2320*/  FMUL R11, R4, R11 ;  /* 0x0000000b040b7220 */ /* 0x020fe20000400000 */
[----:B------:R-:W-:-:S03]  /*2330*/  FADD R2, -R7, 1 ;  /* 0x3f80000007027421 */ /* 0x000fc60000000100 */
[----:B------:R-:W-:-:S04]  /*2340*/  FFMA R0, R0, R13, R11 ;  /* 0x0000000d00007223 */ /* 0x000fc8000000000b */
[----:B------:R-:W-:-:S04]  /*2350*/  FFMA R0, R0, R10, R9 ;  /* 0x0000000a00007223 */ /* 0x000fc80000000009 */
[----:B------:R-:W-:-:S04]  /*2360*/  FMUL R0, R0, R7 ;  /* 0x0000000700007220 */ /* 0x000fc80000400000 */
[----:B------:R-:W-:-:S05]  /*2370*/  FFMA R3, R3, R2, R0 ;  /* 0x0000000203037223 */ /* 0x000fca0000000000 */
[----:B------:R-:W-:Y:S01]  /*2380*/  STG.E desc[UR4][R14.64], R3 ;  /* 0x000000030e007986 */ /* 0x000fe2000c101904 */
[----:B------:R-:W-:Y:S05]  /*2390*/  EXIT ;  /* 0x000000000000794d */ /* 0x000fea0003800000 */
        .weak           $__internal_1_$__cuda_sm3x_div_rn_noftz_f32_slowpath
        .type           $__internal_1_$__cuda_sm3x_div_rn_noftz_f32_slowpath,@function
        .size           $__internal_1_$__cuda_sm3x_div_rn_noftz_f32_slowpath,(.L_x_174 - $__internal_1_$__cuda_sm3x_div_rn_noftz_f32_slowpath)
$__internal_1_$__cuda_sm3x_div_rn_noftz_f32_slowpath:
[----:B------:R-:W-:Y:S01]  /*23a0*/  SHF.R.U32.HI R2, RZ, 0x17, R24 ;  /* 0x00000017ff027819 */ /* 0x000fe20000011618 */
[----:B------:R-:W-:Y:S01]  /*23b0*/  BSSY.RECONVERGENT B0, `(.L_x_161) ;  /* 0x0000062000007945 */ /* 0x000fe20003800200 */
[----:B------:R-:W-:Y:S02]  /*23c0*/  SHF.R.U32.HI R21, RZ, 0x17, R0 ;  /* 0x00000017ff157819 */ /* 0x000fe40000011600 */
[----:B------:R-:W-:Y:S02]  /*23d0*/  LOP3.LUT R2, R2, 0xff, RZ, 0xc0, !PT ;  /* 0x000000ff02027812 */ /* 0x000fe400078ec0ff */
[----:B------:R-:W-:Y:S02]  /*23e0*/  LOP3.LUT R21, R21, 0xff, RZ, 0xc0, !PT ;  /* 0x000000ff15157812 */ /* 0x000fe400078ec0ff */
[----:B------:R-:W-:-:S03]  /*23f0*/  IADD3 R19, PT, PT, R2, -0x1, RZ ;  /* 0xffffffff02137810 */ /* 0x000fc60007ffe0ff */
[----:B------:R-:W-:Y:S01]  /*2400*/  VIADD R22, R21, 0xffffffff ;  /* 0xffffffff15167836 */ /* 0x000fe20000000000 */
[----:B------:R-:W-:-:S04]  /*2410*/  ISETP.GT.U32.AND P0, PT, R19, 0xfd, PT ;  /* 0x000000fd1300780c */ /* 0x000fc80003f04070 */
[----:B------:R-:W-:-:S13]  /*2420*/  ISETP.GT.U32.OR P0, PT, R22, 0xfd, P0 ;  /* 0x000000fd1600780c */ /* 0x000fda0000704470 */
[----:B------:R-:W-:Y:S01]  /*2430*/  @!P0 MOV R17, RZ ;  /* 0x000000ff00118202 */ /* 0x000fe20000000f00 */
[----:B------:R-:W-:Y:S06]  /*2440*/  @!P0 BRA `(.L_x_162) ;  /* 0x00000000005c8947 */ /* 0x000fec0003800000 */
[----:B------:R-:W-:Y:S02]  /*2450*/  FSETP.GTU.FTZ.AND P0, PT, |R0|, +INF , PT ;  /* 0x7f8000000000780b */ /* 0x000fe40003f1c200 */
[----:B------:R-:W-:-:S04]  /*2460*/  FSETP.GTU.FTZ.AND P1, PT, |R24|, +INF , PT ;  /* 0x7f8000001800780b */ /* 0x000fc80003f3c200 */
[----:B------:R-:W-:-:S13]  /*2470*/  PLOP3.LUT P0, PT, P0, P1, PT, 0xf8, 0x8f ;  /* 0x00000000008f781c */ /* 0x000fda0000703f70 */
[----:B------:R-:W-:Y:S05]  /*2480*/  @P0 BRA `(.L_x_163) ;  /* 0x00000004004c0947 */ /* 0x000fea0003800000 */
[----:B------:R-:W-:-:S13]  /*2490*/  LOP3.LUT P0, RZ, R24, 0x7fffffff, R0, 0xc8, !PT ;  /* 0x7fffffff18ff7812 */ /* 0x000fda000780c800 */
[----:B------:R-:W-:Y:S05]  /*24a0*/  @!P0 BRA `(.L_x_164) ;  /* 0x00000004003c8947 */ /* 0x000fea0003800000 */
[----:B------:R-:W-:Y:S02]  /*24b0*/  FSETP.NEU.FTZ.AND P2, PT, |R0|, +INF , PT ;  /* 0x7f8000000000780b */ /* 0x000fe40003f5d200 */
        /* <DEDUP_REMOVED lines=11> */
[----:B------:R-:W-:Y:S01]  /*2570*/  @P0 MOV R17, RZ ;  /* 0x000000ff00110202 */ /* 0x000fe20000000f00 */
[----:B------:R-:W-:Y:S01]  /*2580*/  @!P0 FFMA R0, R0, 1.84467440737095516160e+19, RZ ;  /* 0x5f80000000008823 */ /* 0x000fe200000000ff */
[----:B------:R-:W-:Y:S01]  /*2590*/  @!P0 MOV R17, 0xffffffc0 ;  /* 0xffffffc000118802 */ /* 0x000fe20000000f00 */
[----:B------:R-:W-:-:S03]  /*25a0*/  @!P1 FFMA R24, R24, 1.84467440737095516160e+19, RZ ;  /* 0x5f80000018189823 */ /* 0x000fc600000000ff */
[----:B------:R-:W-:-:S07]  /*25b0*/  @!P1 IADD3 R17, PT, PT, R17, 0x40, RZ ;  /* 0x0000004011119810 */ /* 0x000fce0007ffe0ff */
.L_x_162:
[----:B------:R-:W-:Y:S01]  /*25c0*/  LEA R27, R2, 0xc0800000, 0x17 ;  /* 0xc0800000021b7811 */ /* 0x000fe200078eb8ff */
[----:B------:R-:W-:Y:S01]  /*25d0*/  BSSY.RECONVERGENT B1, `(.L_x_167) ;  /* 0x0000036000017945 */ /* 0x000fe20003800200 */
[----:B------:R-:W-:Y:S02]  /*25e0*/  IADD3 R21, PT, PT, R21, -0x7f, RZ ;  /* 0xffffff8115157810 */ /* 0x000fe40007ffe0ff */
[----:B------:R-:W-:-:S03]  /*25f0*/  IADD3 R27, PT, PT, -R27, R24, RZ ;  /* 0x000000181b1b7210 */ /* 0x000fc60007ffe1ff */
[----:B------:R-:W-:Y:S01]  /*2600*/  IMAD R0, R21, -0x800000, R0 ;  /* 0xff80000015007824 */ /* 0x000fe200078e0200 */
        /* <DEDUP_REMOVED lines=8> */
[----:B------:R-:W-:Y:S01]  /*2690*/  FFMA R19, R19, R24, R0 ;  /* 0x0000001813137223 */ /* 0x000fe20000000000 */
[----:B------:R-:W-:-:S03]  /*26a0*/  IADD3 R17, PT, PT, R22, R17, RZ ;  /* 0x0000001116117210 */ /* 0x000fc60007ffe0ff */
[----:B------:R-:W-:-:S05]  /*26b0*/  FFMA R0, R25, R19, R24 ;  /* 0x0000001319007223 */ /* 0x000fca0000000018 */
[----:B------:R-:W-:-:S04]  /*26c0*/  SHF.R.U32.HI R2, RZ, 0x17, R0 ;  /* 0x00000017ff027819 */ /* 0x000fc80000011600 */
[----:B------:R-:W-:-:S04]  /*26d0*/  LOP3.LUT R2, R2, 0xff, RZ, 0xc0, !PT ;  /* 0x000000ff02027812 */ /* 0x000fc800078ec0ff */
[----:B------:R-:W-:-:S04]  /*26e0*/  IADD3 R2, PT, PT, R2, R17, RZ ;  /* 0x0000001102027210 */ /* 0x000fc80007ffe0ff */
[----:B------:R-:W-:-:S04]  /*26f0*/  IADD3 R21, PT, PT, R2, -0x1, RZ ;  /* 0xffffffff02157810 */ /* 0x000fc80007ffe0ff */
        /* <DEDUP_REMOVED lines=12> */
[C---:B------:R-:W-:Y:S02]  /*27c0*/  IADD3 R19, PT, PT, R2.reuse, 0x20, RZ ;  /* 0x0000002002137810 */ /* 0x040fe40007ffe0ff */
[----:B------:R-:W-:Y:S02]  /*27d0*/  LOP3.LUT R17, R17, 0x7fffff, RZ, 0xc0, !PT ;  /* 0x007fffff11117812 */ /* 0x000fe400078ec0ff */
[C---:B------:R-:W-:Y:S02]  /*27e0*/  ISETP.NE.AND P2, PT, R2.reuse, RZ, PT ;  /* 0x000000ff0200720c */ /* 0x040fe40003f45270 */
[----:B------:R-:W-:Y:S02]  /*27f0*/  LOP3.LUT R22, R17, 0x800000, RZ, 0xfc, !PT ;  /* 0x0080000011167812 */ /* 0x000fe400078efcff */
[----:B------:R-:W-:-:S02]  /*2800*/  ISETP.NE.AND P1, PT, R2, RZ, PT ;  /* 0x000000ff0200720c */ /* 0x000fc40003f25270 */
[----:B------:R-:W-:Y:S02]  /*2810*/  IADD3 R2, PT, PT, -R2, RZ, RZ ;  /* 0x000000ff02027210 */ /* 0x000fe40007ffe1ff */
[----:B------:R-:W-:Y:S02]  /*2820*/  SHF.L.U32 R19, R22, R19, RZ ;  /* 0x0000001316137219 */ /* 0x000fe400000006ff */
[----:B------:R-:W-:Y:S02]  /*2830*/  FSETP.NEU.FTZ.AND P0, PT, R21, R24, PT ;  /* 0x000000181500720b */ /* 0x000fe40003f1d000 */
[----:B------:R-:W-:Y:S02]  /*2840*/  SEL R17, R2, RZ, P2 ;  /* 0x000000ff02117207 */ /* 0x000fe40001000000 */
[----:B------:R-:W-:Y:S02]  /*2850*/  ISETP.NE.AND P1, PT, R19, RZ, P1 ;  /* 0x000000ff1300720c */ /* 0x000fe40000f25270 */
[----:B------:R-:W-:-:S02]  /*2860*/  SHF.R.U32.HI R19, RZ, R17, R22 ;  /* 0x00000011ff137219 */ /* 0x000fc40000011616 */
[----:B------:R-:W-:Y:S02]  /*2870*/  PLOP3.LUT P0, PT, P0, P1, PT, 0xf8, 0x8f ;  /* 0x00000000008f781c */ /* 0x000fe40000703f70 */
[----:B------:R-:W-:Y:S02]  /*2880*/  SHF.R.U32.HI R17, RZ, 0x1, R19 ;  /* 0x00000001ff117819 */ /* 0x000fe40000011613 */
[----:B------:R-:W-:-:S04]  /*2890*/  SEL R2, RZ, 0x1, !P0 ;  /* 0x00000001ff027807 */ /* 0x000fc80004000000 */
[----:B------:R-:W-:-:S04]  /*28a0*/  LOP3.LUT R2, R2, 0x1, R17, 0xf8, !PT ;  /* 0x0000000102027812 */ /* 0x000fc800078ef811 */
[----:B------:R-:W-:-:S04]  /*28b0*/  LOP3.LUT R2, R2, R19, RZ, 0xc0, !PT ;  /* 0x0000001302027212 */ /* 0x000fc800078ec0ff */
[----:B------:R-:W-:-:S04]  /*28c0*/  IADD3 R17, PT, PT, R17, R2, RZ ;  /* 0x0000000211117210 */ /* 0x000fc80007ffe0ff */
[----:B------:R-:W-:Y:S01]  /*28d0*/  LOP3.LUT R0, R17, R0, RZ, 0xfc, !PT ;  /* 0x0000000011007212 */ /* 0x000fe200078efcff */
[----:B------:R-:W-:Y:S06]  /*28e0*/  BRA `(.L_x_170) ;  /* 0x0000000000107947 */ /* 0x000fec0003800000 */
.L_x_169:
[----:B------:R-:W-:-:S04]  /*28f0*/  LOP3.LUT R0, R0, 0x80000000, RZ, 0xc0, !PT ;  /* 0x8000000000007812 */ /* 0x000fc800078ec0ff */
[----:B------:R-:W-:Y:S01]  /*2900*/  LOP3.LUT R0, R0, 0x7f800000, RZ, 0xfc, !PT ;  /* 0x7f80000000007812 */ /* 0x000fe200078efcff */
[----:B------:R-:W-:Y:S06]  /*2910*/  BRA `(.L_x_170) ;  /* 0x0000000000047947 */ /* 0x000fec0003800000 */
.L_x_168:
[----:B------:R-:W-:-:S07]  /*2920*/  LEA R0, R17, R0, 0x17 ;  /* 0x0000000011007211 */ /* 0x000fce00078eb8ff */
.L_x_170:
[----:B------:R-:W-:Y:S05]  /*2930*/  BSYNC.RECONVERGENT B1 ;  /* 0x0000000000017941 */ /* 0x000fea0003800200 */
.L_x_167:
[----:B------:R-:W-:Y:S05]  /*2940*/  BRA `(.L_x_171) ;  /* 0x0000000000207947 */ /* 0x000fea0003800000 */
.L_x_166:
[----:B------:R-:W-:-:S04]  /*2950*/  LOP3.LUT R0, R24, 0x80000000, R0, 0x48, !PT ;  /* 0x8000000018007812 */ /* 0x000fc800078e4800 */
[----:B------:R-:W-:Y:S01]  /*2960*/  LOP3.LUT R0, R0, 0x7f800000, RZ, 0xfc, !PT ;  /* 0x7f80000000007812 */ /* 0x000fe200078efcff */
[----:B------:R-:W-:Y:S06]  /*2970*/  BRA `(.L_x_171) ;  /* 0x0000000000147947 */ /* 0x000fec0003800000 */
.L_x_165:
[----:B------:R-:W-:Y:S01]  /*2980*/  LOP3.LUT R0, R24, 0x80000000, R0, 0x48, !PT ;  /* 0x8000000018007812 */ /* 0x000fe200078e4800 */
[----:B------:R-:W-:Y:S06]  /*2990*/  BRA `(.L_x_171) ;  /* 0x00000000000c7947 */ /* 0x000fec0003800000 */
.L_x_164:
[----:B------:R-:W0:Y:S01]  /*29a0*/  MUFU.RSQ R0, -QNAN ;  /* 0xffc0000000007908 */ /* 0x000e220000001400 */
[----:B------:R-:W-:Y:S05]  /*29b0*/  BRA `(.L_x_171) ;  /* 0x0000000000047947 */ /* 0x000fea0003800000 */
.L_x_163:
[----:B------:R-:W-:-:S07]  /*29c0*/  FADD.FTZ R0, R0, R24 ;  /* 0x0000001800007221 */ /* 0x000fce0000010000 */
.L_x_171:
[----:B------:R-:W-:Y:S05]  /*29d0*/  BSYNC.RECONVERGENT B0 ;  /* 0x0000000000007941 */ /* 0x000fea0003800200 */
.L_x_161:
[----:B------:R-:W-:-:S04]  /*29e0*/  HFMA2 R19, -RZ, RZ, 0, 0 ;  /* 0x00000000ff137431 */ /* 0x000fc800000001ff */
[----:B0-----:R-:W-:Y:S05]  /*29f0*/  RET.REL.NODEC R18 `(_Z15equalize_kernelPf12eq_arguments) ;  /* 0xffffffd412807950 */ /* 0x001fea0003c3ffff */
.L_x_172:
        /* <DEDUP_REMOVED lines=16> */
.L_x_174:


//--------------------- .nv.shared.reserved.0     --------------------------
	.section	.nv.shared.reserved.0,"aw",@nobits
	.weak		__nv_reservedSMEM_offset_0_alias
	.size		__nv_reservedSMEM_offset_0_alias, 0, 64
	.other		__nv_reservedSMEM_offset_0_alias,@"STO_CUDA_RESERVED_SHARED STV_DEFAULT"
__nv_reservedSMEM_offset_0_alias:
	.zero		0
	.zero		64


//--------------------- .nv.constant0._Z10cdf_kernelPfS_S_PKf13cdf_arguments --------------------------
	.section	.nv.constant0._Z10cdf_kernelPfS_S_PKf13cdf_arguments,"a",@progbits
	.sectionflags	@""
	.align	4
.nv.constant0._Z10cdf_kernelPfS_S_PKf13cdf_arguments:
	.zero		996


//--------------------- .nv.constant0._Z15equalize_kernelPf12eq_arguments --------------------------
	.section	.nv.constant0._Z15equalize_kernelPf12eq_arguments,"a",@progbits
	.sectionflags	@""
	.align	4
.nv.constant0._Z15equalize_kernelPf12eq_arguments:
	.zero		1000


//--------------------- SYMBOLS --------------------------

	.type		.nv.reservedSmem.offset0,@object
	.size		.nv.reservedSmem.offset0,0x4
